	.target	sm_100a

	.elftype	@"ET_EXEC"


//--------------------- .note.nv.tkinfo           --------------------------
	.section	.note.nv.tkinfo,"",@"SHT_NOTE"
	.sectionflags	@"SHF_NOTE_NV_TKINFO"
	.tkinfo
        /*0018*/ 	.word	0x00000002
        /*0030*/ 	.string	""
        /*0030*/ 	.string	"ptxas"
        /*0030*/ 	.string	"Cuda compilation tools, release 13.0, V13.0.88"
        /*0030*/ 	.string	"Build cuda_13.0.r13.0/compiler.36424714_0"
        /*0030*/ 	.string	"-arch sm_100a -m 64 "



//--------------------- .note.nv.cuinfo           --------------------------
	.section	.note.nv.cuinfo,"",@"SHT_NOTE"
	.sectionflags	@"SHF_NOTE_NV_CUINFO"
        /*0018*/ 	.short	0x0002
        /*001a*/ 	.short	0x0064
        /*001c*/ 	.short	0x0082
	.zero		2


//--------------------- .nv.info                  --------------------------
	.section	.nv.info,"",@"SHT_CUDA_INFO"
	.align	4


	//----- nvinfo : EIATTR_REGCOUNT
	.align		4
        /*0000*/ 	.byte	0x04, 0x2f
        /*0002*/ 	.short	(.L_19 - .L_18)
	.align		4
.L_18:
        /*0004*/ 	.word	index@(_ZN7cutlass13device_kernelINS_4gemm6kernel13GemmUniversalIN4cute5tupleIJiiiiEEENS1_10collective13CollectiveMmaINS1_35MainloopSm100TmaUmmaWarpSpecializedILi3ELi2ELi4ENS5_IJNS4_1CILi1EEESB_SB_EEEEENS5_IJNSA_ILi128EEENSA_ILi64EEENSA_ILi32EEEEEENS_12float_e5m2_tENS5_IJlSB_lEEESI_SJ_NS4_8TiledMMAINS4_8MMA_AtomIJNS4_10MMA_TraitsINS4_19SM100_MMA_F8F6F4_SSEJSI_SI_fSE_SF_NS4_17integral_constantINS4_4UMMA5MajorELSQ_0EEESR_NSO_INSP_7ScaleInELSS_0EEEST_EEEEEENS4_6LayoutISC_NS5_IJNSA_ILi0EEESX_SX_EEEEENS5_IJNS4_10UnderscoreES10_S10_EEEEENS4_13SM90_TMA_LOADENS4_14ComposedLayoutINS4_7SwizzleILi1ELi4ELi3EEENS4_18smem_ptr_flag_bitsILi8EEENSW_INS5_IJNSA_ILi8EEESG_EEENS5_IJSG_SB_EEEEEEEvNS4_8identityES13_S1D_vS1E_EENS_8epilogue10collective18CollectiveEpilogueINS1G_23Sm100TmaWarpSpecializedILi1ELi1ELi64ELb0ELb0EEEJSH_NS5_IJNSW_ISE_SB_EENSW_ISF_SB_EEEEESI_SJ_SI_SJ_NS1G_6fusion15FusionCallbacksIS1K_NS1O_17LinearCombinationISI_fSI_fLNS_15FloatRoundStyleE2EEESH_S1N_JEEENS4_5SM1004TMEM4LOAD26SM100_TMEM_LOAD_32dp32b64xES13_NS14_INS15_ILi2ELi4ELi3EEES18_NSW_INS5_IJS19_SF_EEENS5_IJSF_SB_EEEEEEENS4_39AutoVectorizingCopyWithAssumedAlignmentILi128EEENS4_14SM90_TMA_STOREES22_S24_S24_EEEvvEEEEvNT_6ParamsE)
        /*0008*/ 	.word	0x000000c2


	//----- nvinfo : EIATTR_FRAME_SIZE
	.align		4
.L_19:
        /*000c*/ 	.byte	0x04, 0x11
        /*000e*/ 	.short	(.L_21 - .L_20)
	.align		4
.L_20:
        /*0010*/ 	.word	index@($__internal_2_$__cuda_sm10x_tcgen05_guardrail_trap_unallocated_columns_being_dealloced)
        /*0014*/ 	.word	0x00000000


	//----- nvinfo : EIATTR_FRAME_SIZE
	.align		4
.L_21:
        /*0018*/ 	.byte	0x04, 0x11
        /*001a*/ 	.short	(.L_23 - .L_22)
	.align		4
.L_22:
        /*001c*/ 	.word	index@($__internal_1_$__cuda_sm10x_tcgen05_guardrail_trap_phase_invalid_during_alloc)
        /*0020*/ 	.word	0x00000000


	//----- nvinfo : EIATTR_FRAME_SIZE
	.align		4
.L_23:
        /*0024*/ 	.byte	0x04, 0x11
        /*0026*/ 	.short	(.L_25 - .L_24)
	.align		4
.L_24:
        /*0028*/ 	.word	index@($__internal_0_$__cuda_sm10x_tcgen05_guardrail_trap_col_being_dealloced_not_returned_by_alloc)
        /*002c*/ 	.word	0x00000000


	//----- nvinfo : EIATTR_FRAME_SIZE
	.align		4
.L_25:
        /*0030*/ 	.byte	0x04, 0x11
        /*0032*/ 	.short	(.L_27 - .L_26)
	.align		4
.L_26:
        /*0034*/ 	.word	index@(_ZN7cutlass13device_kernelINS_4gemm6kernel13GemmUniversalIN4cute5tupleIJiiiiEEENS1_10collective13CollectiveMmaINS1_35MainloopSm100TmaUmmaWarpSpecializedILi3ELi2ELi4ENS5_IJNS4_1CILi1EEESB_SB_EEEEENS5_IJNSA_ILi128EEENSA_ILi64EEENSA_ILi32EEEEEENS_12float_e5m2_tENS5_IJlSB_lEEESI_SJ_NS4_8TiledMMAINS4_8MMA_AtomIJNS4_10MMA_TraitsINS4_19SM100_MMA_F8F6F4_SSEJSI_SI_fSE_SF_NS4_17integral_constantINS4_4UMMA5MajorELSQ_0EEESR_NSO_INSP_7ScaleInELSS_0EEEST_EEEEEENS4_6LayoutISC_NS5_IJNSA_ILi0EEESX_SX_EEEEENS5_IJNS4_10UnderscoreES10_S10_EEEEENS4_13SM90_TMA_LOADENS4_14ComposedLayoutINS4_7SwizzleILi1ELi4ELi3EEENS4_18smem_ptr_flag_bitsILi8EEENSW_INS5_IJNSA_ILi8EEESG_EEENS5_IJSG_SB_EEEEEEEvNS4_8identityES13_S1D_vS1E_EENS_8epilogue10collective18CollectiveEpilogueINS1G_23Sm100TmaWarpSpecializedILi1ELi1ELi64ELb0ELb0EEEJSH_NS5_IJNSW_ISE_SB_EENSW_ISF_SB_EEEEESI_SJ_SI_SJ_NS1G_6fusion15FusionCallbacksIS1K_NS1O_17LinearCombinationISI_fSI_fLNS_15FloatRoundStyleE2EEESH_S1N_JEEENS4_5SM1004TMEM4LOAD26SM100_TMEM_LOAD_32dp32b64xES13_NS14_INS15_ILi2ELi4ELi3EEES18_NSW_INS5_IJS19_SF_EEENS5_IJSF_SB_EEEEEEENS4_39AutoVectorizingCopyWithAssumedAlignmentILi128EEENS4_14SM90_TMA_STOREES22_S24_S24_EEEvvEEEEvNT_6ParamsE)
        /*0038*/ 	.word	0x00000000


	//----- nvinfo : EIATTR_MIN_STACK_SIZE
	.align		4
.L_27:
        /*003c*/ 	.byte	0x04, 0x12
        /*003e*/ 	.short	(.L_29 - .L_28)
	.align		4
.L_28:
        /*0040*/ 	.word	index@(_ZN7cutlass13device_kernelINS_4gemm6kernel13GemmUniversalIN4cute5tupleIJiiiiEEENS1_10collective13CollectiveMmaINS1_35MainloopSm100TmaUmmaWarpSpecializedILi3ELi2ELi4ENS5_IJNS4_1CILi1EEESB_SB_EEEEENS5_IJNSA_ILi128EEENSA_ILi64EEENSA_ILi32EEEEEENS_12float_e5m2_tENS5_IJlSB_lEEESI_SJ_NS4_8TiledMMAINS4_8MMA_AtomIJNS4_10MMA_TraitsINS4_19SM100_MMA_F8F6F4_SSEJSI_SI_fSE_SF_NS4_17integral_constantINS4_4UMMA5MajorELSQ_0EEESR_NSO_INSP_7ScaleInELSS_0EEEST_EEEEEENS4_6LayoutISC_NS5_IJNSA_ILi0EEESX_SX_EEEEENS5_IJNS4_10UnderscoreES10_S10_EEEEENS4_13SM90_TMA_LOADENS4_14ComposedLayoutINS4_7SwizzleILi1ELi4ELi3EEENS4_18smem_ptr_flag_bitsILi8EEENSW_INS5_IJNSA_ILi8EEESG_EEENS5_IJSG_SB_EEEEEEEvNS4_8identityES13_S1D_vS1E_EENS_8epilogue10collective18CollectiveEpilogueINS1G_23Sm100TmaWarpSpecializedILi1ELi1ELi64ELb0ELb0EEEJSH_NS5_IJNSW_ISE_SB_EENSW_ISF_SB_EEEEESI_SJ_SI_SJ_NS1G_6fusion15FusionCallbacksIS1K_NS1O_17LinearCombinationISI_fSI_fLNS_15FloatRoundStyleE2EEESH_S1N_JEEENS4_5SM1004TMEM4LOAD26SM100_TMEM_LOAD_32dp32b64xES13_NS14_INS15_ILi2ELi4ELi3EEES18_NSW_INS5_IJS19_SF_EEENS5_IJSF_SB_EEEEEEENS4_39AutoVectorizingCopyWithAssumedAlignmentILi128EEENS4_14SM90_TMA_STOREES22_S24_S24_EEEvvEEEEvNT_6ParamsE)
        /*0044*/ 	.word	0x00000000
.L_29:


//--------------------- .nv.compat                --------------------------
	.section	.nv.compat,"",@"SHT_CUDA_COMPAT_INFO"
	.align	4
        /*0000*/ 	.byte	0x02, 0x09, 0x01, 0x00, 0x02, 0x02, 0x02, 0x00, 0x02, 0x05, 0x05, 0x00, 0x03, 0x07, 0x01, 0x01
        /*0010*/ 	.byte	0x02, 0x03, 0x01, 0x00, 0x02, 0x06, 0x01, 0x00, 0x04, 0x0b, 0x08, 0x00, 0x09, 0x00, 0x00, 0x00
        /*0020*/ 	.byte	0x00, 0x00, 0x00, 0x00


//--------------------- .nv.info._ZN7cutlass13device_kernelINS_4gemm6kernel13GemmUniversalIN4cute5tupleIJiiiiEEENS1_10collective13CollectiveMmaINS1_35MainloopSm100TmaUmmaWarpSpecializedILi3ELi2ELi4ENS5_IJNS4_1CILi1EEESB_SB_EEEEENS5_IJNSA_ILi128EEENSA_ILi64EEENSA_ILi32EEEEEENS_12float_e5m2_tENS5_IJlSB_lEEESI_SJ_NS4_8TiledMMAINS4_8MMA_AtomIJNS4_10MMA_TraitsINS4_19SM100_MMA_F8F6F4_SSEJSI_SI_fSE_SF_NS4_17integral_constantINS4_4UMMA5MajorELSQ_0EEESR_NSO_INSP_7ScaleInELSS_0EEEST_EEEEEENS4_6LayoutISC_NS5_IJNSA_ILi0EEESX_SX_EEEEENS5_IJNS4_10UnderscoreES10_S10_EEEEENS4_13SM90_TMA_LOADENS4_14ComposedLayoutINS4_7SwizzleILi1ELi4ELi3EEENS4_18smem_ptr_flag_bitsILi8EEENSW_INS5_IJNSA_ILi8EEESG_EEENS5_IJSG_SB_EEEEEEEvNS4_8identityES13_S1D_vS1E_EENS_8epilogue10collective18CollectiveEpilogueINS1G_23Sm100TmaWarpSpecializedILi1ELi1ELi64ELb0ELb0EEEJSH_NS5_IJNSW_ISE_SB_EENSW_ISF_SB_EEEEESI_SJ_SI_SJ_NS1G_6fusion15FusionCallbacksIS1K_NS1O_17LinearCombinationISI_fSI_fLNS_15FloatRoundStyleE2EEESH_S1N_JEEENS4_5SM1004TMEM4LOAD26SM100_TMEM_LOAD_32dp32b64xES13_NS14_INS15_ILi2ELi4ELi3EEES18_NSW_INS5_IJS19_SF_EEENS5_IJSF_SB_EEEEEEENS4_39AutoVectorizingCopyWithAssumedAlignmentILi128EEENS4_14SM90_TMA_STOREES22_S24_S24_EEEvvEEEEvNT_6ParamsE --------------------------
	.section	.nv.info._ZN7cutlass13device_kernelINS_4gemm6kernel13GemmUniversalIN4cute5tupleIJiiiiEEENS1_10collective13CollectiveMmaINS1_35MainloopSm100TmaUmmaWarpSpecializedILi3ELi2ELi4ENS5_IJNS4_1CILi1EEESB_SB_EEEEENS5_IJNSA_ILi128EEENSA_ILi64EEENSA_ILi32EEEEEENS_12float_e5m2_tENS5_IJlSB_lEEESI_SJ_NS4_8TiledMMAINS4_8MMA_AtomIJNS4_10MMA_TraitsINS4_19SM100_MMA_F8F6F4_SSEJSI_SI_fSE_SF_NS4_17integral_constantINS4_4UMMA5MajorELSQ_0EEESR_NSO_INSP_7ScaleInELSS_0EEEST_EEEEEENS4_6LayoutISC_NS5_IJNSA_ILi0EEESX_SX_EEEEENS5_IJNS4_10UnderscoreES10_S10_EEEEENS4_13SM90_TMA_LOADENS4_14ComposedLayoutINS4_7SwizzleILi1ELi4ELi3EEENS4_18smem_ptr_flag_bitsILi8EEENSW_INS5_IJNSA_ILi8EEESG_EEENS5_IJSG_SB_EEEEEEEvNS4_8identityES13_S1D_vS1E_EENS_8epilogue10collective18CollectiveEpilogueINS1G_23Sm100TmaWarpSpecializedILi1ELi1ELi64ELb0ELb0EEEJSH_NS5_IJNSW_ISE_SB_EENSW_ISF_SB_EEEEESI_SJ_SI_SJ_NS1G_6fusion15FusionCallbacksIS1K_NS1O_17LinearCombinationISI_fSI_fLNS_15FloatRoundStyleE2EEESH_S1N_JEEENS4_5SM1004TMEM4LOAD26SM100_TMEM_LOAD_32dp32b64xES13_NS14_INS15_ILi2ELi4ELi3EEES18_NSW_INS5_IJS19_SF_EEENS5_IJSF_SB_EEEEEEENS4_39AutoVectorizingCopyWithAssumedAlignmentILi128EEENS4_14SM90_TMA_STOREES22_S24_S24_EEEvvEEEEvNT_6ParamsE,"",@"SHT_CUDA_INFO"
	.sectionflags	@""
	.align	4


	//----- nvinfo : EIATTR_CUDA_API_VERSION
	.align		4
        /*0000*/ 	.byte	0x04, 0x37
        /*0002*/ 	.short	(.L_31 - .L_30)
.L_30:
        /*0004*/ 	.word	0x00000082


	//----- nvinfo : EIATTR_KPARAM_INFO
	.align		4
.L_31:
        /*0008*/ 	.byte	0x04, 0x17
        /*000a*/ 	.short	(.L_33 - .L_32)
.L_32:
        /*000c*/ 	.word	0x00000000
        /*0010*/ 	.short	0x0000
        /*0012*/ 	.short	0x0000
        /*0014*/ 	.byte	0x00, 0xf0, 0x01, 0x20


	//----- nvinfo : EIATTR_AT_ENTRY_FRAGMENTS
	.align		4
.L_33:
        /*0018*/ 	.byte	0x04, 0x4f
        /*001a*/ 	.short	(.L_35 - .L_34)


	//   ....[0]....
.L_34:
        /*001c*/ 	.word	0x00000006


	//----- nvinfo : EIATTR_RESERVED_SMEM_USED
	.align		4
.L_35:
        /*0020*/ 	.byte	0x01, 0x41
	.zero		2


	//----- nvinfo : EIATTR_SPARSE_MMA_MASK
	.align		4
        /*0024*/ 	.byte	0x03, 0x50
        /*0026*/ 	.short	0x0000


	//----- nvinfo : EIATTR_TCGEN05_1CTA_USED
	.align		4
        /*0028*/ 	.byte	0x01, 0x51
	.zero		2


	//----- nvinfo : EIATTR_MAXREG_COUNT
	.align		4
        /*002c*/ 	.byte	0x03, 0x1b
        /*002e*/ 	.short	0x00ff


	//----- nvinfo : EIATTR_NUM_BARRIERS
	.align		4
        /*0030*/ 	.byte	0x02, 0x4c
        /*0032*/ 	.byte	0x07
	.zero		1


	//----- nvinfo : EIATTR_EXTERNS
	.align		4
        /*0034*/ 	.byte	0x04, 0x0f
        /*0036*/ 	.short	(.L_37 - .L_36)


	//   ....[0]....
	.align		4
.L_36:
        /*0038*/ 	.word	index@(__assertfail)


	//----- nvinfo : EIATTR_MERCURY_ISA_VERSION
	.align		4
.L_37:
        /*003c*/ 	.byte	0x03, 0x5f
        /*003e*/ 	.short	0x0101


	//----- nvinfo : EIATTR_INT_WARP_WIDE_INSTR_OFFSETS
	.align		4
        /*0040*/ 	.byte	0x04, 0x31
        /*0042*/ 	.short	(.L_39 - .L_38)


	//   ....[0]....
.L_38:
        /*0044*/ 	.word	0x00001d60


	//   ....[1]....
        /*0048*/ 	.word	0x000035d0


	//   ....[2]....
        /*004c*/ 	.word	0x000035f0


	//   ....[3]....
        /*0050*/ 	.word	0x00003620


	//   ....[4]....
        /*0054*/ 	.word	0x00004030


	//   ....[5]....
        /*0058*/ 	.word	0x00004120


	//----- nvinfo : EIATTR_COOP_GROUP_MASK_REGIDS
	.align		4
.L_39:
        /*005c*/ 	.byte	0x04, 0x29
        /*005e*/ 	.short	(.L_41 - .L_40)


	//   ....[0]....
.L_40:
        /*0060*/ 	.word	0xffffffff


	//   ....[1]....
        /*0064*/ 	.word	0xffffffff


	//   ....[2]....
        /*0068*/ 	.word	0xffffffff


	//   ....[3]....
        /*006c*/ 	.word	0xffffffff


	//   ....[4]....
        /*0070*/ 	.word	0xffffffff


	//   ....[5]....
        /*0074*/ 	.word	0xffffffff


	//   ....[6]....
        /*0078*/ 	.word	0xffffffff


	//   ....[7]....
        /*007c*/ 	.word	0xffffffff


	//   ....[8]....
        /*0080*/ 	.word	0xffffffff


	//   ....[9]....
        /*0084*/ 	.word	0xffffffff


	//   ....[10]....
        /*0088*/ 	.word	0xffffffff


	//   ....[11]....
        /*008c*/ 	.word	0xffffffff


	//   ....[12]....
        /*0090*/ 	.word	0xffffffff


	//----- nvinfo : EIATTR_COOP_GROUP_INSTR_OFFSETS
	.align		4
.L_41:
        /*0094*/ 	.byte	0x04, 0x28
        /*0096*/ 	.short	(.L_43 - .L_42)


	//   ....[0]....
.L_42:
        /*0098*/ 	.word	0x00000090


	//   ....[1]....
        /*009c*/ 	.word	0x000004d0


	//   ....[2]....
        /*00a0*/ 	.word	0x00000620


	//   ....[3]....
        /*00a4*/ 	.word	0x00000760


	//   ....[4]....
        /*00a8*/ 	.word	0x00000860


	//   ....[5]....
        /*00ac*/ 	.word	0x000009d0


	//   ....[6]....
        /*00b0*/ 	.word	0x00000b70


	//   ....[7]....
        /*00b4*/ 	.word	0x00001c40


	//   ....[8]....
        /*00b8*/ 	.word	0x00002990


	//   ....[9]....
        /*00bc*/ 	.word	0x00002ba0


	//   ....[10]....
        /*00c0*/ 	.word	0x00002bd0


	//   ....[11]....
        /*00c4*/ 	.word	0x000034b0


	//   ....[12]....
        /*00c8*/ 	.word	0x000036e0


	//----- nvinfo : EIATTR_VRC_CTA_INIT_COUNT
	.align		4
.L_43:
        /*00cc*/ 	.byte	0x02, 0x4a
        /*00ce*/ 	.byte	0x80
	.zero		1


	//----- nvinfo : EIATTR_SYSCALL_OFFSETS
	.align		4
        /*00d0*/ 	.byte	0x04, 0x46
        /*00d2*/ 	.short	(.L_45 - .L_44)


	//   ....[0]....
.L_44:
        /*00d4*/ 	.word	0x00004b10


	//   ....[1]....
        /*00d8*/ 	.word	0x00004c50


	//   ....[2]....
        /*00dc*/ 	.word	0x000053f0


	//----- nvinfo : EIATTR_MBARRIER_INSTR_OFFSETS
	.align		4
.L_45:
        /*00e0*/ 	.byte	0x04, 0x39
        /*00e2*/ 	.short	(.L_47 - .L_46)


	//   ....[0]....
.L_46:
        /*00e4*/ 	.word	0x000005b0
        /*00e8*/ 	.word	0x000000ff
        /*00ec*/ 	.word	0x00000000
        /*00f0*/ 	.short	0x0100
        /*00f2*/ 	.byte	0x05
	.zero		1


	//   ....[1]....
        /*00f4*/ 	.word	0x000005c0
        /*00f8*/ 	.word	0x000000ff
        /*00fc*/ 	.word	0x00000018
        /*0100*/ 	.short	0x0100
        /*0102*/ 	.byte	0x05
	.zero		1


	//   ....[2]....
        /*0104*/ 	.word	0x000005d0
        /*0108*/ 	.word	0x000000ff
        /*010c*/ 	.word	0x00000008
        /*0110*/ 	.short	0x0100
        /*0112*/ 	.byte	0x05
	.zero		1


	//   ....[3]....
        /*0114*/ 	.word	0x000005e0
        /*0118*/ 	.word	0x000000ff
        /*011c*/ 	.word	0x00000020
        /*0120*/ 	.short	0x0100
        /*0122*/ 	.byte	0x05
	.zero		1


	//   ....[4]....
        /*0124*/ 	.word	0x000005f0
        /*0128*/ 	.word	0x000000ff
        /*012c*/ 	.word	0x00000010
        /*0130*/ 	.short	0x0100
        /*0132*/ 	.byte	0x05
	.zero		1


	//   ....[5]....
        /*0134*/ 	.word	0x00000600
        /*0138*/ 	.word	0x000000ff
        /*013c*/ 	.word	0x00000028
        /*0140*/ 	.short	0x0100
        /*0142*/ 	.byte	0x05
	.zero		1


	//   ....[6]....
        /*0144*/ 	.word	0x00000730
        /*0148*/ 	.word	0x000000ff
        /*014c*/ 	.word	0x00000030
        /*0150*/ 	.short	0x0100
        /*0152*/ 	.byte	0x06
	.zero		1


	//   ....[7]....
        /*0154*/ 	.word	0x00000740
        /*0158*/ 	.word	0x000000ff
        /*015c*/ 	.word	0x00000038
        /*0160*/ 	.short	0x0100
        /*0162*/ 	.byte	0x06
	.zero		1


	//   ....[8]....
        /*0164*/ 	.word	0x00000830
        /*0168*/ 	.word	0x000000ff
        /*016c*/ 	.word	0x00000040
        /*0170*/ 	.short	0x0100
        /*0172*/ 	.byte	0x05
	.zero		1


	//   ....[9]....
        /*0174*/ 	.word	0x00000840
        /*0178*/ 	.word	0x000000ff
        /*017c*/ 	.word	0x00000048
        /*0180*/ 	.short	0x0100
        /*0182*/ 	.byte	0x05
	.zero		1


	//   ....[10]....
        /*0184*/ 	.word	0x00000980
        /*0188*/ 	.word	0x000000ff
        /*018c*/ 	.word	0x00000050
        /*0190*/ 	.short	0x0100
        /*0192*/ 	.byte	0x05
	.zero		1


	//   ....[11]....
        /*0194*/ 	.word	0x00000990
        /*0198*/ 	.word	0x000000ff
        /*019c*/ 	.word	0x00000060
        /*01a0*/ 	.short	0x0100
        /*01a2*/ 	.byte	0x05
	.zero		1


	//   ....[12]....
        /*01a4*/ 	.word	0x000009a0
        /*01a8*/ 	.word	0x000000ff
        /*01ac*/ 	.word	0x00000058
        /*01b0*/ 	.short	0x0100
        /*01b2*/ 	.byte	0x05
	.zero		1


	//   ....[13]....
        /*01b4*/ 	.word	0x000009b0
        /*01b8*/ 	.word	0x000000ff
        /*01bc*/ 	.word	0x00000068
        /*01c0*/ 	.short	0x0100
        /*01c2*/ 	.byte	0x05
	.zero		1


	//   ....[14]....
        /*01c4*/ 	.word	0x00000ae0
        /*01c8*/ 	.word	0x000000ff
        /*01cc*/ 	.word	0x00000070
        /*01d0*/ 	.short	0x0100
        /*01d2*/ 	.byte	0x06
	.zero		1


	//   ....[15]....
        /*01d4*/ 	.word	0x00000af0
        /*01d8*/ 	.word	0x000000ff
        /*01dc*/ 	.word	0x00000090
        /*01e0*/ 	.short	0x0100
        /*01e2*/ 	.byte	0x06
	.zero		1


	//   ....[16]....
        /*01e4*/ 	.word	0x00000b00
        /*01e8*/ 	.word	0x000000ff
        /*01ec*/ 	.word	0x00000078
        /*01f0*/ 	.short	0x0100
        /*01f2*/ 	.byte	0x06
	.zero		1


	//   ....[17]....
        /*01f4*/ 	.word	0x00000b10
        /*01f8*/ 	.word	0x000000ff
        /*01fc*/ 	.word	0x00000098
        /*0200*/ 	.short	0x0100
        /*0202*/ 	.byte	0x06
	.zero		1


	//   ....[18]....
        /*0204*/ 	.word	0x00000b20
        /*0208*/ 	.word	0x000000ff
        /*020c*/ 	.word	0x00000080
        /*0210*/ 	.short	0x0100
        /*0212*/ 	.byte	0x06
	.zero		1


	//   ....[19]....
        /*0214*/ 	.word	0x00000b30
        /*0218*/ 	.word	0x000000ff
        /*021c*/ 	.word	0x000000a0
        /*0220*/ 	.short	0x0100
        /*0222*/ 	.byte	0x06
	.zero		1


	//   ....[20]....
        /*0224*/ 	.word	0x00000b40
        /*0228*/ 	.word	0x000000ff
        /*022c*/ 	.word	0x00000088
        /*0230*/ 	.short	0x0100
        /*0232*/ 	.byte	0x06
	.zero		1


	//   ....[21]....
        /*0234*/ 	.word	0x00000b50
        /*0238*/ 	.word	0x000000ff
        /*023c*/ 	.word	0x000000a8
        /*0240*/ 	.short	0x0100
        /*0242*/ 	.byte	0x06
	.zero		1


	//   ....[22]....
        /*0244*/ 	.word	0x00000c40
        /*0248*/ 	.word	0x000000ff
        /*024c*/ 	.word	0x000000b0
        /*0250*/ 	.short	0x0100
        /*0252*/ 	.byte	0x05
	.zero		1


	//   ....[23]....
        /*0254*/ 	.word	0x00000c50
        /*0258*/ 	.word	0x000000ff
        /*025c*/ 	.word	0x000000c0
        /*0260*/ 	.short	0x0100
        /*0262*/ 	.byte	0x05
	.zero		1


	//   ....[24]....
        /*0264*/ 	.word	0x00000c60
        /*0268*/ 	.word	0x000000ff
        /*026c*/ 	.word	0x000000b8
        /*0270*/ 	.short	0x0100
        /*0272*/ 	.byte	0x05
	.zero		1


	//   ....[25]....
        /*0274*/ 	.word	0x00000c70
        /*0278*/ 	.word	0x000000ff
        /*027c*/ 	.word	0x000000c8
        /*0280*/ 	.short	0x0100
        /*0282*/ 	.byte	0x05
	.zero		1


	//   ....[26]....
        /*0284*/ 	.word	0x00001540
        /*0288*/ 	.word	0x00000003
        /*028c*/ 	.word	0x000000c0
        /*0290*/ 	.short	0x010a
        /*0292*/ 	.byte	0xff
	.zero		1


	//   ....[27]....
        /*0294*/ 	.word	0x00001570
        /*0298*/ 	.word	0x00000003
        /*029c*/ 	.word	0x000000b0
        /*02a0*/ 	.short	0x0101
        /*02a2*/ 	.byte	0xff
	.zero		1


	//   ....[28]....
        /*02a4*/ 	.word	0x00001640
        /*02a8*/ 	.word	0x000000ff
        /*02ac*/ 	.word	0x00000018
        /*02b0*/ 	.short	0x010a
        /*02b2*/ 	.byte	0x08
	.zero		1


	//   ....[29]....
        /*02b4*/ 	.word	0x000016e0
        /*02b8*/ 	.word	0x000000ff
        /*02bc*/ 	.word	0x00000018
        /*02c0*/ 	.short	0x010a
        /*02c2*/ 	.byte	0x21
	.zero		1


	//   ....[30]....
        /*02c4*/ 	.word	0x00001830
        /*02c8*/ 	.word	0x000000ff
        /*02cc*/ 	.word	0x00000018
        /*02d0*/ 	.short	0x010a
        /*02d2*/ 	.byte	0x08
	.zero		1


	//   ....[31]....
        /*02d4*/ 	.word	0x00001940
        /*02d8*/ 	.word	0x000000ff
        /*02dc*/ 	.word	0x00000048
        /*02e0*/ 	.short	0x0101
        /*02e2*/ 	.byte	0x04
	.zero		1


	//   ....[32]....
        /*02e4*/ 	.word	0x00001960
        /*02e8*/ 	.word	0x000000ff
        /*02ec*/ 	.word	0x00000018
        /*02f0*/ 	.short	0x010a
        /*02f2*/ 	.byte	0x08
	.zero		1


	//   ....[33]....
        /*02f4*/ 	.word	0x000019e0
        /*02f8*/ 	.word	0x000000ff
        /*02fc*/ 	.word	0x00000018
        /*0300*/ 	.short	0x010a
        /*0302*/ 	.byte	0x11
	.zero		1


	//   ....[34]....
        /*0304*/ 	.word	0x00001b30
        /*0308*/ 	.word	0x000000ff
        /*030c*/ 	.word	0x00000018
        /*0310*/ 	.short	0x010a
        /*0312*/ 	.byte	0x08
	.zero		1


	//   ....[35]....
        /*0314*/ 	.word	0x00001c70
        /*0318*/ 	.word	0x00000002
        /*031c*/ 	.word	0x00000050
        /*0320*/ 	.short	0x010a
        /*0322*/ 	.byte	0xff
	.zero		1


	//   ....[36]....
        /*0324*/ 	.word	0x00001d30
        /*0328*/ 	.word	0x00000002
        /*032c*/ 	.word	0x00000000
        /*0330*/ 	.short	0x0101
        /*0332*/ 	.byte	0xff
	.zero		1


	//   ....[37]....
        /*0334*/ 	.word	0x00002290
        /*0338*/ 	.word	0x000000ff
        /*033c*/ 	.word	0x00000000
        /*0340*/ 	.short	0x010a
        /*0342*/ 	.byte	0x05
	.zero		1


	//   ....[38]....
        /*0344*/ 	.word	0x00002320
        /*0348*/ 	.word	0x000000ff
        /*034c*/ 	.word	0x00000000
        /*0350*/ 	.short	0x010a
        /*0352*/ 	.byte	0x05
	.zero		1


	//   ....[39]....
        /*0354*/ 	.word	0x000023c0
        /*0358*/ 	.word	0x00000000
        /*035c*/ 	.word	0x00000000
        /*0360*/ 	.short	0x010a
        /*0362*/ 	.byte	0xff
	.zero		1


	//   ....[40]....
        /*0364*/ 	.word	0x000024e0
        /*0368*/ 	.word	0x00000000
        /*036c*/ 	.word	0x000000b0
        /*0370*/ 	.short	0x010a
        /*0372*/ 	.byte	0xff
	.zero		1


	//   ....[41]....
        /*0374*/ 	.word	0x00002540
        /*0378*/ 	.word	0x00000004
        /*037c*/ 	.word	0x00000000
        /*0380*/ 	.short	0x0101
        /*0382*/ 	.byte	0xff
	.zero		1


	//   ....[42]....
        /*0384*/ 	.word	0x00002560
        /*0388*/ 	.word	0x000000ff
        /*038c*/ 	.word	0x00000060
        /*0390*/ 	.short	0x010a
        /*0392*/ 	.byte	0x05
	.zero		1


	//   ....[43]....
        /*0394*/ 	.word	0x00002680
        /*0398*/ 	.word	0x00000000
        /*039c*/ 	.word	0x00000050
        /*03a0*/ 	.short	0x010a
        /*03a2*/ 	.byte	0xff
	.zero		1


	//   ....[44]....
        /*03a4*/ 	.word	0x00002790
        /*03a8*/ 	.word	0x00000000
        /*03ac*/ 	.word	0x00000000
        /*03b0*/ 	.short	0x0101
        /*03b2*/ 	.byte	0xff
	.zero		1


	//   ....[45]....
        /*03b4*/ 	.word	0x00002820
        /*03b8*/ 	.word	0x000000ff
        /*03bc*/ 	.word	0x00000060
        /*03c0*/ 	.short	0x0106
        /*03c2*/ 	.byte	0x05
	.zero		1


	//   ....[46]....
        /*03c4*/ 	.word	0x00002840
        /*03c8*/ 	.word	0x000000ff
        /*03cc*/ 	.word	0x00000060
        /*03d0*/ 	.short	0x010a
        /*03d2*/ 	.byte	0x05
	.zero		1


	//   ....[47]....
        /*03d4*/ 	.word	0x000028d0
        /*03d8*/ 	.word	0x000000ff
        /*03dc*/ 	.word	0x00000060
        /*03e0*/ 	.short	0x0106
        /*03e2*/ 	.byte	0x04
	.zero		1


	//   ....[48]....
        /*03e4*/ 	.word	0x00002910
        /*03e8*/ 	.word	0x00000000
        /*03ec*/ 	.word	0x00000060
        /*03f0*/ 	.short	0x010a
        /*03f2*/ 	.byte	0xff
	.zero		1


	//   ....[49]....
        /*03f4*/ 	.word	0x00002df0
        /*03f8*/ 	.word	0x00000000
        /*03fc*/ 	.word	0x00000050
        /*0400*/ 	.short	0x010a
        /*0402*/ 	.byte	0xff
	.zero		1


	//   ....[50]....
        /*0404*/ 	.word	0x00002ef0
        /*0408*/ 	.word	0x00000003
        /*040c*/ 	.word	0x00000000
        /*0410*/ 	.short	0x0101
        /*0412*/ 	.byte	0xff
	.zero		1


	//   ....[51]....
        /*0414*/ 	.word	0x00002f00
        /*0418*/ 	.word	0x000000ff
        /*041c*/ 	.word	0x00000000
        /*0420*/ 	.short	0x010a
        /*0422*/ 	.byte	0x04
	.zero		1


	//   ....[52]....
        /*0424*/ 	.word	0x00002f20
        /*0428*/ 	.word	0x000000ff
        /*042c*/ 	.word	0x00000090
        /*0430*/ 	.short	0x010a
        /*0432*/ 	.byte	0x09
	.zero		1


	//   ....[53]....
        /*0434*/ 	.word	0x00003000
        /*0438*/ 	.word	0x000000ff
        /*043c*/ 	.word	0x00000000
        /*0440*/ 	.short	0x010a
        /*0442*/ 	.byte	0x07
	.zero		1


	//   ....[54]....
        /*0444*/ 	.word	0x00003130
        /*0448*/ 	.word	0x000000ff
        /*044c*/ 	.word	0x00000000
        /*0450*/ 	.short	0x010a
        /*0452*/ 	.byte	0x04
	.zero		1


	//   ....[55]....
        /*0454*/ 	.word	0x000032e0
        /*0458*/ 	.word	0x000000ff
        /*045c*/ 	.word	0x00000000
        /*0460*/ 	.short	0x010a
        /*0462*/ 	.byte	0x05
	.zero		1


	//   ....[56]....
        /*0464*/ 	.word	0x00003370
        /*0468*/ 	.word	0x000000ff
        /*046c*/ 	.word	0x00000000
        /*0470*/ 	.short	0x010a
        /*0472*/ 	.byte	0x05
	.zero		1


	//   ....[57]....
        /*0474*/ 	.word	0x00003400
        /*0478*/ 	.word	0x000000ff
        /*047c*/ 	.word	0x00000000
        /*0480*/ 	.short	0x010a
        /*0482*/ 	.byte	0x05
	.zero		1


	//   ....[58]....
        /*0484*/ 	.word	0x00003490
        /*0488*/ 	.word	0x000000ff
        /*048c*/ 	.word	0x00000000
        /*0490*/ 	.short	0x010a
        /*0492*/ 	.byte	0x07
	.zero		1


	//   ....[59]....
        /*0494*/ 	.word	0x000038d0
        /*0498*/ 	.word	0x00000000
        /*049c*/ 	.word	0x00000050
        /*04a0*/ 	.short	0x010a
        /*04a2*/ 	.byte	0xff
	.zero		1


	//   ....[60]....
        /*04a4*/ 	.word	0x000039c0
        /*04a8*/ 	.word	0x00000000
        /*04ac*/ 	.word	0x00000000
        /*04b0*/ 	.short	0x0101
        /*04b2*/ 	.byte	0xff
	.zero		1


	//   ....[61]....
        /*04b4*/ 	.word	0x00003ce0
        /*04b8*/ 	.word	0x000000ff
        /*04bc*/ 	.word	0x00000048
        /*04c0*/ 	.short	0x010a
        /*04c2*/ 	.byte	0x06
	.zero		1


	//   ....[62]....
        /*04c4*/ 	.word	0x00003e60
        /*04c8*/ 	.word	0x000000ff
        /*04cc*/ 	.word	0x00000038
        /*04d0*/ 	.short	0x010a
        /*04d2*/ 	.byte	0x06
	.zero		1


	//   ....[63]....
        /*04d4*/ 	.word	0x00004190
        /*04d8*/ 	.word	0x000000ff
        /*04dc*/ 	.word	0x00000030
        /*04e0*/ 	.short	0x010b
        /*04e2*/ 	.byte	0x06
	.zero		1


	//   ....[64]....
        /*04e4*/ 	.word	0x000041b0
        /*04e8*/ 	.word	0x000000ff
        /*04ec*/ 	.word	0x00000000
        /*04f0*/ 	.short	0x0101
        /*04f2*/ 	.byte	0x25
	.zero		1


	//   ....[65]....
        /*04f4*/ 	.word	0x000041f0
        /*04f8*/ 	.word	0x00000000
        /*04fc*/ 	.word	0x00000038
        /*0500*/ 	.short	0x010a
        /*0502*/ 	.byte	0xff
	.zero		1


	//   ....[66]....
        /*0504*/ 	.word	0x00004520
        /*0508*/ 	.word	0x00000000
        /*050c*/ 	.word	0x00000050
        /*0510*/ 	.short	0x010a
        /*0512*/ 	.byte	0xff
	.zero		1


	//   ....[67]....
        /*0514*/ 	.word	0x00004630
        /*0518*/ 	.word	0x00000000
        /*051c*/ 	.word	0x00000000
        /*0520*/ 	.short	0x0101
        /*0522*/ 	.byte	0xff
	.zero		1


	//   ....[68]....
        /*0524*/ 	.word	0x00004fd0
        /*0528*/ 	.word	0x000000ff
        /*052c*/ 	.word	0x00000030
        /*0530*/ 	.short	0x010a
        /*0532*/ 	.byte	0x2b
	.zero		1


	//   ....[69]....
        /*0534*/ 	.word	0x00004fe0
        /*0538*/ 	.word	0x0000009c
        /*053c*/ 	.word	0x00000070
        /*0540*/ 	.short	0x010a
        /*0542*/ 	.byte	0xff
	.zero		1


	//   ....[70]....
        /*0544*/ 	.word	0x00005170
        /*0548*/ 	.word	0x000000ff
        /*054c*/ 	.word	0x00000030
        /*0550*/ 	.short	0x010a
        /*0552*/ 	.byte	0x2b
	.zero		1


	//   ....[71]....
        /*0554*/ 	.word	0x00005270
        /*0558*/ 	.word	0x000000ff
        /*055c*/ 	.word	0x00000000
        /*0560*/ 	.short	0x0101
        /*0562*/ 	.byte	0x04
	.zero		1


	//   ....[72]....
        /*0564*/ 	.word	0x000052d0
        /*0568*/ 	.word	0x0000009c
        /*056c*/ 	.word	0x00000070
        /*0570*/ 	.short	0x010a
        /*0572*/ 	.byte	0xff
	.zero		1


	//   ....[73]....
        /*0574*/ 	.word	0x00005690
        /*0578*/ 	.word	0x000000ff
        /*057c*/ 	.word	0x00000000
        /*0580*/ 	.short	0x0101
        /*0582*/ 	.byte	0x05
	.zero		1


	//   ....[74]....
        /*0584*/ 	.word	0x00006740
        /*0588*/ 	.word	0x00000003
        /*058c*/ 	.word	0x000000c0
        /*0590*/ 	.short	0x010a
        /*0592*/ 	.byte	0xff
	.zero		1


	//   ....[75]....
        /*0594*/ 	.word	0x000067a0
        /*0598*/ 	.word	0x00000002
        /*059c*/ 	.word	0x00000018
        /*05a0*/ 	.short	0x010a
        /*05a2*/ 	.byte	0xff
	.zero		1


	//   ....[76]....
        /*05a4*/ 	.word	0x00006800
        /*05a8*/ 	.word	0x00000002
        /*05ac*/ 	.word	0x00000018
        /*05b0*/ 	.short	0x010a
        /*05b2*/ 	.byte	0xff
	.zero		1


	//   ....[77]....
        /*05b4*/ 	.word	0x00006850
        /*05b8*/ 	.word	0x00000002
        /*05bc*/ 	.word	0x00000050
        /*05c0*/ 	.short	0x010a
        /*05c2*/ 	.byte	0xff
	.zero		1


	//   ....[78]....
        /*05c4*/ 	.word	0x000068b0
        /*05c8*/ 	.word	0x00000000
        /*05cc*/ 	.word	0x00000000
        /*05d0*/ 	.short	0x010a
        /*05d2*/ 	.byte	0xff
	.zero		1


	//   ....[79]....
        /*05d4*/ 	.word	0x00006910
        /*05d8*/ 	.word	0x00000000
        /*05dc*/ 	.word	0x00000000
        /*05e0*/ 	.short	0x010a
        /*05e2*/ 	.byte	0xff
	.zero		1


	//   ....[80]....
        /*05e4*/ 	.word	0x00006960
        /*05e8*/ 	.word	0x00000000
        /*05ec*/ 	.word	0x000000b0
        /*05f0*/ 	.short	0x010a
        /*05f2*/ 	.byte	0xff
	.zero		1


	//   ....[81]....
        /*05f4*/ 	.word	0x000069c0
        /*05f8*/ 	.word	0x00000000
        /*05fc*/ 	.word	0x00000060
        /*0600*/ 	.short	0x010a
        /*0602*/ 	.byte	0xff
	.zero		1


	//   ....[82]....
        /*0604*/ 	.word	0x00006a10
        /*0608*/ 	.word	0x00000000
        /*060c*/ 	.word	0x00000050
        /*0610*/ 	.short	0x010a
        /*0612*/ 	.byte	0xff
	.zero		1


	//   ....[83]....
        /*0614*/ 	.word	0x00006a70
        /*0618*/ 	.word	0x00000000
        /*061c*/ 	.word	0x00000060
        /*0620*/ 	.short	0x010a
        /*0622*/ 	.byte	0xff
	.zero		1


	//   ....[84]....
        /*0624*/ 	.word	0x00006ac0
        /*0628*/ 	.word	0x00000000
        /*062c*/ 	.word	0x00000050
        /*0630*/ 	.short	0x010a
        /*0632*/ 	.byte	0xff
	.zero		1


	//   ....[85]....
        /*0634*/ 	.word	0x00006b20
        /*0638*/ 	.word	0x00000003
        /*063c*/ 	.word	0x00000090
        /*0640*/ 	.short	0x010a
        /*0642*/ 	.byte	0xff
	.zero		1


	//   ....[86]....
        /*0644*/ 	.word	0x00006b80
        /*0648*/ 	.word	0x00000000
        /*064c*/ 	.word	0x00000000
        /*0650*/ 	.short	0x010a
        /*0652*/ 	.byte	0xff
	.zero		1


	//   ....[87]....
        /*0654*/ 	.word	0x00006be0
        /*0658*/ 	.word	0x00000000
        /*065c*/ 	.word	0x00000000
        /*0660*/ 	.short	0x010a
        /*0662*/ 	.byte	0xff
	.zero		1


	//   ....[88]....
        /*0664*/ 	.word	0x00006c40
        /*0668*/ 	.word	0x00000000
        /*066c*/ 	.word	0x00000000
        /*0670*/ 	.short	0x010a
        /*0672*/ 	.byte	0xff
	.zero		1


	//   ....[89]....
        /*0674*/ 	.word	0x00006ca0
        /*0678*/ 	.word	0x00000000
        /*067c*/ 	.word	0x00000000
        /*0680*/ 	.short	0x010a
        /*0682*/ 	.byte	0xff
	.zero		1


	//   ....[90]....
        /*0684*/ 	.word	0x00006d00
        /*0688*/ 	.word	0x00000000
        /*068c*/ 	.word	0x00000000
        /*0690*/ 	.short	0x010a
        /*0692*/ 	.byte	0xff
	.zero		1


	//   ....[91]....
        /*0694*/ 	.word	0x00006d50
        /*0698*/ 	.word	0x00000000
        /*069c*/ 	.word	0x00000050
        /*06a0*/ 	.short	0x010a
        /*06a2*/ 	.byte	0xff
	.zero		1


	//   ....[92]....
        /*06a4*/ 	.word	0x00006db0
        /*06a8*/ 	.word	0x00000000
        /*06ac*/ 	.word	0x00000048
        /*06b0*/ 	.short	0x010a
        /*06b2*/ 	.byte	0xff
	.zero		1


	//   ....[93]....
        /*06b4*/ 	.word	0x00006e10
        /*06b8*/ 	.word	0x00000003
        /*06bc*/ 	.word	0x00000038
        /*06c0*/ 	.short	0x010a
        /*06c2*/ 	.byte	0xff
	.zero		1


	//   ....[94]....
        /*06c4*/ 	.word	0x00006e60
        /*06c8*/ 	.word	0x00000000
        /*06cc*/ 	.word	0x00000050
        /*06d0*/ 	.short	0x010a
        /*06d2*/ 	.byte	0xff
	.zero		1


	//   ....[95]....
        /*06d4*/ 	.word	0x00006ec0
        /*06d8*/ 	.word	0x00000000
        /*06dc*/ 	.word	0x00000030
        /*06e0*/ 	.short	0x010a
        /*06e2*/ 	.byte	0xff
	.zero		1


	//   ....[96]....
        /*06e4*/ 	.word	0x00006f10
        /*06e8*/ 	.word	0x0000009c
        /*06ec*/ 	.word	0x00000070
        /*06f0*/ 	.short	0x010a
        /*06f2*/ 	.byte	0xff
	.zero		1


	//----- nvinfo : EIATTR_NUM_MBARRIERS
	.align		4
.L_47:
        /*06f4*/ 	.byte	0x03, 0x38
        /*06f6*/ 	.short	0x001a


	//----- nvinfo : EIATTR_EXIT_INSTR_OFFSETS
	.align		4
        /*06f8*/ 	.byte	0x04, 0x1c
        /*06fa*/ 	.short	(.L_49 - .L_48)


	//   ....[0]....
.L_48:
        /*06fc*/ 	.word	0x000023f0


	//   ....[1]....
        /*0700*/ 	.word	0x000028e0


	//   ....[2]....
        /*0704*/ 	.word	0x00002940


	//   ....[3]....
        /*0708*/ 	.word	0x000036f0


	//   ....[4]....
        /*070c*/ 	.word	0x00004220


	//   ....[5]....
        /*0710*/ 	.word	0x00004260


	//   ....[6]....
        /*0714*/ 	.word	0x00006730


	//----- nvinfo : EIATTR_MAX_THREADS
	.align		4
.L_49:
        /*0718*/ 	.byte	0x04, 0x05
        /*071a*/ 	.short	(.L_51 - .L_50)
.L_50:
        /*071c*/ 	.word	0x00000100
        /*0720*/ 	.word	0x00000001
        /*0724*/ 	.word	0x00000001


	//----- nvinfo : EIATTR_CRS_STACK_SIZE
	.align		4
.L_51:
        /*0728*/ 	.byte	0x04, 0x1e
        /*072a*/ 	.short	(.L_53 - .L_52)
.L_52:
        /*072c*/ 	.word	0x00000000


	//----- nvinfo : EIATTR_CBANK_PARAM_SIZE
	.align		4
.L_53:
        /*0730*/ 	.byte	0x03, 0x19
        /*0732*/ 	.short	0x0800


	//----- nvinfo : EIATTR_PARAM_CBANK
	.align		4
        /*0734*/ 	.byte	0x04, 0x0a
        /*0736*/ 	.short	(.L_55 - .L_54)
	.align		4
.L_54:
        /*0738*/ 	.word	index@(.nv.constant0._ZN7cutlass13device_kernelINS_4gemm6kernel13GemmUniversalIN4cute5tupleIJiiiiEEENS1_10collective13CollectiveMmaINS1_35MainloopSm100TmaUmmaWarpSpecializedILi3ELi2ELi4ENS5_IJNS4_1CILi1EEESB_SB_EEEEENS5_IJNSA_ILi128EEENSA_ILi64EEENSA_ILi32EEEEEENS_12float_e5m2_tENS5_IJlSB_lEEESI_SJ_NS4_8TiledMMAINS4_8MMA_AtomIJNS4_10MMA_TraitsINS4_19SM100_MMA_F8F6F4_SSEJSI_SI_fSE_SF_NS4_17integral_constantINS4_4UMMA5MajorELSQ_0EEESR_NSO_INSP_7ScaleInELSS_0EEEST_EEEEEENS4_6LayoutISC_NS5_IJNSA_ILi0EEESX_SX_EEEEENS5_IJNS4_10UnderscoreES10_S10_EEEEENS4_13SM90_TMA_LOADENS4_14ComposedLayoutINS4_7SwizzleILi1ELi4ELi3EEENS4_18smem_ptr_flag_bitsILi8EEENSW_INS5_IJNSA_ILi8EEESG_EEENS5_IJSG_SB_EEEEEEEvNS4_8identityES13_S1D_vS1E_EENS_8epilogue10collective18CollectiveEpilogueINS1G_23Sm100TmaWarpSpecializedILi1ELi1ELi64ELb0ELb0EEEJSH_NS5_IJNSW_ISE_SB_EENSW_ISF_SB_EEEEESI_SJ_SI_SJ_NS1G_6fusion15FusionCallbacksIS1K_NS1O_17LinearCombinationISI_fSI_fLNS_15FloatRoundStyleE2EEESH_S1N_JEEENS4_5SM1004TMEM4LOAD26SM100_TMEM_LOAD_32dp32b64xES13_NS14_INS15_ILi2ELi4ELi3EEES18_NSW_INS5_IJS19_SF_EEENS5_IJSF_SB_EEEEEEENS4_39AutoVectorizingCopyWithAssumedAlignmentILi128EEENS4_14SM90_TMA_STOREES22_S24_S24_EEEvvEEEEvNT_6ParamsE)
        /*073c*/ 	.short	0x0380
        /*073e*/ 	.short	0x0800


	//----- nvinfo : EIATTR_SW_WAR
	.align		4
.L_55:
        /*0740*/ 	.byte	0x04, 0x36
        /*0742*/ 	.short	(.L_57 - .L_56)
.L_56:
        /*0744*/ 	.word	0x00000008
.L_57:


//--------------------- .nv.callgraph             --------------------------
	.section	.nv.callgraph,"",@"SHT_CUDA_CALLGRAPH"
	.align	4
	.sectionentsize	8
	.align		4
        /*0000*/ 	.word	0x00000000
	.align		4
        /*0004*/ 	.word	0xffffffff
	.align		4
        /*0008*/ 	.word	index@(_ZN7cutlass13device_kernelINS_4gemm6kernel13GemmUniversalIN4cute5tupleIJiiiiEEENS1_10collective13CollectiveMmaINS1_35MainloopSm100TmaUmmaWarpSpecializedILi3ELi2ELi4ENS5_IJNS4_1CILi1EEESB_SB_EEEEENS5_IJNSA_ILi128EEENSA_ILi64EEENSA_ILi32EEEEEENS_12float_e5m2_tENS5_IJlSB_lEEESI_SJ_NS4_8TiledMMAINS4_8MMA_AtomIJNS4_10MMA_TraitsINS4_19SM100_MMA_F8F6F4_SSEJSI_SI_fSE_SF_NS4_17integral_constantINS4_4UMMA5MajorELSQ_0EEESR_NSO_INSP_7ScaleInELSS_0EEEST_EEEEEENS4_6LayoutISC_NS5_IJNSA_ILi0EEESX_SX_EEEEENS5_IJNS4_10UnderscoreES10_S10_EEEEENS4_13SM90_TMA_LOADENS4_14ComposedLayoutINS4_7SwizzleILi1ELi4ELi3EEENS4_18smem_ptr_flag_bitsILi8EEENSW_INS5_IJNSA_ILi8EEESG_EEENS5_IJSG_SB_EEEEEEEvNS4_8identityES13_S1D_vS1E_EENS_8epilogue10collective18CollectiveEpilogueINS1G_23Sm100TmaWarpSpecializedILi1ELi1ELi64ELb0ELb0EEEJSH_NS5_IJNSW_ISE_SB_EENSW_ISF_SB_EEEEESI_SJ_SI_SJ_NS1G_6fusion15FusionCallbacksIS1K_NS1O_17LinearCombinationISI_fSI_fLNS_15FloatRoundStyleE2EEESH_S1N_JEEENS4_5SM1004TMEM4LOAD26SM100_TMEM_LOAD_32dp32b64xES13_NS14_INS15_ILi2ELi4ELi3EEES18_NSW_INS5_IJS19_SF_EEENS5_IJSF_SB_EEEEEEENS4_39AutoVectorizingCopyWithAssumedAlignmentILi128EEENS4_14SM90_TMA_STOREES22_S24_S24_EEEvvEEEEvNT_6ParamsE)
	.align		4
        /*000c*/ 	.word	index@(__assertfail)
	.align		4
        /*0010*/ 	.word	0x00000000
	.align		4
        /*0014*/ 	.word	0xfffffffe
	.align		4
        /*0018*/ 	.word	0x00000000
	.align		4
        /*001c*/ 	.word	0xfffffffd
	.align		4
        /*0020*/ 	.word	0x00000000
	.align		4
        /*0024*/ 	.word	0xfffffffc


//--------------------- .nv.constant4             --------------------------
	.section	.nv.constant4,"a",@progbits
	.align	8
	.align		8
.nv.constant4:
        /*0000*/ 	.dword	__assertfail
	.align		8
        /*0008*/ 	.dword	__unnamed_1
	.align		8
        /*0010*/ 	.dword	__unnamed_2
	.align		8
        /*0018*/ 	.dword	_ZN39_INTERNAL_d01809e4_4_k_cu_45d50e3a_88904cuda3std3__45__cpo5beginE
	.align		8
        /*0020*/ 	.dword	_ZN39_INTERNAL_d01809e4_4_k_cu_45d50e3a_88904cuda3std3__45__cpo3endE
	.align		8
        /*0028*/ 	.dword	_ZN39_INTERNAL_d01809e4_4_k_cu_45d50e3a_88904cuda3std3__45__cpo6cbeginE
	.align		8
        /*0030*/ 	.dword	_ZN39_INTERNAL_d01809e4_4_k_cu_45d50e3a_88904cuda3std3__45__cpo4cendE
	.align		8
        /*0038*/ 	.dword	_ZN39_INTERNAL_d01809e4_4_k_cu_45d50e3a_88904cuda3std3__441_GLOBAL__N__d01809e4_4_k_cu_45d50e3a_88906ignoreE
	.align		8
        /*0040*/ 	.dword	_ZN39_INTERNAL_d01809e4_4_k_cu_45d50e3a_88904cuda3std3__419piecewise_constructE
	.align		8
        /*0048*/ 	.dword	_ZN39_INTERNAL_d01809e4_4_k_cu_45d50e3a_88904cuda3std3__48in_placeE
	.align		8
        /*0050*/ 	.dword	_ZN39_INTERNAL_d01809e4_4_k_cu_45d50e3a_88904cuda3std6ranges3__45__cpo4swapE
	.align		8
        /*0058*/ 	.dword	_ZN39_INTERNAL_d01809e4_4_k_cu_45d50e3a_88904cuda3std6ranges3__45__cpo9iter_moveE
	.align		8
        /*0060*/ 	.dword	_ZN39_INTERNAL_d01809e4_4_k_cu_45d50e3a_88904cute7productE
	.align		8
        /*0068*/ 	.dword	_ZN39_INTERNAL_d01809e4_4_k_cu_45d50e3a_88904cute1_E
	.align		8
        /*0070*/ 	.dword	$str$25
	.align		8
        /*0078*/ 	.dword	$str$26
	.align		8
        /*0080*/ 	.dword	$str$27
	.align		8
        /*0088*/ 	.dword	$str$28


//--------------------- .text._ZN7cutlass13device_kernelINS_4gemm6kernel13GemmUniversalIN4cute5tupleIJiiiiEEENS1_10collective13CollectiveMmaINS1_35MainloopSm100TmaUmmaWarpSpecializedILi3ELi2ELi4ENS5_IJNS4_1CILi1EEESB_SB_EEEEENS5_IJNSA_ILi128EEENSA_ILi64EEENSA_ILi32EEEEEENS_12float_e5m2_tENS5_IJlSB_lEEESI_SJ_NS4_8TiledMMAINS4_8MMA_AtomIJNS4_10MMA_TraitsINS4_19SM100_MMA_F8F6F4_SSEJSI_SI_fSE_SF_NS4_17integral_constantINS4_4UMMA5MajorELSQ_0EEESR_NSO_INSP_7ScaleInELSS_0EEEST_EEEEEENS4_6LayoutISC_NS5_IJNSA_ILi0EEESX_SX_EEEEENS5_IJNS4_10UnderscoreES10_S10_EEEEENS4_13SM90_TMA_LOADENS4_14ComposedLayoutINS4_7SwizzleILi1ELi4ELi3EEENS4_18smem_ptr_flag_bitsILi8EEENSW_INS5_IJNSA_ILi8EEESG_EEENS5_IJSG_SB_EEEEEEEvNS4_8identityES13_S1D_vS1E_EENS_8epilogue10collective18CollectiveEpilogueINS1G_23Sm100TmaWarpSpecializedILi1ELi1ELi64ELb0ELb0EEEJSH_NS5_IJNSW_ISE_SB_EENSW_ISF_SB_EEEEESI_SJ_SI_SJ_NS1G_6fusion15FusionCallbacksIS1K_NS1O_17LinearCombinationISI_fSI_fLNS_15FloatRoundStyleE2EEESH_S1N_JEEENS4_5SM1004TMEM4LOAD26SM100_TMEM_LOAD_32dp32b64xES13_NS14_INS15_ILi2ELi4ELi3EEES18_NSW_INS5_IJS19_SF_EEENS5_IJSF_SB_EEEEEEENS4_39AutoVectorizingCopyWithAssumedAlignmentILi128EEENS4_14SM90_TMA_STOREES22_S24_S24_EEEvvEEEEvNT_6ParamsE --------------------------
	.section	.text._ZN7cutlass13device_kernelINS_4gemm6kernel13GemmUniversalIN4cute5tupleIJiiiiEEENS1_10collective13CollectiveMmaINS1_35MainloopSm100TmaUmmaWarpSpecializedILi3ELi2ELi4ENS5_IJNS4_1CILi1EEESB_SB_EEEEENS5_IJNSA_ILi128EEENSA_ILi64EEENSA_ILi32EEEEEENS_12float_e5m2_tENS5_IJlSB_lEEESI_SJ_NS4_8TiledMMAINS4_8MMA_AtomIJNS4_10MMA_TraitsINS4_19SM100_MMA_F8F6F4_SSEJSI_SI_fSE_SF_NS4_17integral_constantINS4_4UMMA5MajorELSQ_0EEESR_NSO_INSP_7ScaleInELSS_0EEEST_EEEEEENS4_6LayoutISC_NS5_IJNSA_ILi0EEESX_SX_EEEEENS5_IJNS4_10UnderscoreES10_S10_EEEEENS4_13SM90_TMA_LOADENS4_14ComposedLayoutINS4_7SwizzleILi1ELi4ELi3EEENS4_18smem_ptr_flag_bitsILi8EEENSW_INS5_IJNSA_ILi8EEESG_EEENS5_IJSG_SB_EEEEEEEvNS4_8identityES13_S1D_vS1E_EENS_8epilogue10collective18CollectiveEpilogueINS1G_23Sm100TmaWarpSpecializedILi1ELi1ELi64ELb0ELb0EEEJSH_NS5_IJNSW_ISE_SB_EENSW_ISF_SB_EEEEESI_SJ_SI_SJ_NS1G_6fusion15FusionCallbacksIS1K_NS1O_17LinearCombinationISI_fSI_fLNS_15FloatRoundStyleE2EEESH_S1N_JEEENS4_5SM1004TMEM4LOAD26SM100_TMEM_LOAD_32dp32b64xES13_NS14_INS15_ILi2ELi4ELi3EEES18_NSW_INS5_IJS19_SF_EEENS5_IJSF_SB_EEEEEEENS4_39AutoVectorizingCopyWithAssumedAlignmentILi128EEENS4_14SM90_TMA_STOREES22_S24_S24_EEEvvEEEEvNT_6ParamsE,"ax",@progbits
	.align	128
.text._ZN7cutlass13device_kernelINS_4gemm6kernel13GemmUniversalIN4cute5tupleIJiiiiEEENS1_10collective13CollectiveMmaINS1_35MainloopSm100TmaUmmaWarpSpecializedILi3ELi2ELi4ENS5_IJNS4_1CILi1EEESB_SB_EEEEENS5_IJNSA_ILi128EEENSA_ILi64EEENSA_ILi32EEEEEENS_12float_e5m2_tENS5_IJlSB_lEEESI_SJ_NS4_8TiledMMAINS4_8MMA_AtomIJNS4_10MMA_TraitsINS4_19SM100_MMA_F8F6F4_SSEJSI_SI_fSE_SF_NS4_17integral_constantINS4_4UMMA5MajorELSQ_0EEESR_NSO_INSP_7ScaleInELSS_0EEEST_EEEEEENS4_6LayoutISC_NS5_IJNSA_ILi0EEESX_SX_EEEEENS5_IJNS4_10UnderscoreES10_S10_EEEEENS4_13SM90_TMA_LOADENS4_14ComposedLayoutINS4_7SwizzleILi1ELi4ELi3EEENS4_18smem_ptr_flag_bitsILi8EEENSW_INS5_IJNSA_ILi8EEESG_EEENS5_IJSG_SB_EEEEEEEvNS4_8identityES13_S1D_vS1E_EENS_8epilogue10collective18CollectiveEpilogueINS1G_23Sm100TmaWarpSpecializedILi1ELi1ELi64ELb0ELb0EEEJSH_NS5_IJNSW_ISE_SB_EENSW_ISF_SB_EEEEESI_SJ_SI_SJ_NS1G_6fusion15FusionCallbacksIS1K_NS1O_17LinearCombinationISI_fSI_fLNS_15FloatRoundStyleE2EEESH_S1N_JEEENS4_5SM1004TMEM4LOAD26SM100_TMEM_LOAD_32dp32b64xES13_NS14_INS15_ILi2ELi4ELi3EEES18_NSW_INS5_IJS19_SF_EEENS5_IJSF_SB_EEEEEEENS4_39AutoVectorizingCopyWithAssumedAlignmentILi128EEENS4_14SM90_TMA_STOREES22_S24_S24_EEEvvEEEEvNT_6ParamsE:
        .type           _ZN7cutlass13device_kernelINS_4gemm6kernel13GemmUniversalIN4cute5tupleIJiiiiEEENS1_10collective13CollectiveMmaINS1_35MainloopSm100TmaUmmaWarpSpecializedILi3ELi2ELi4ENS5_IJNS4_1CILi1EEESB_SB_EEEEENS5_IJNSA_ILi128EEENSA_ILi64EEENSA_ILi32EEEEEENS_12float_e5m2_tENS5_IJlSB_lEEESI_SJ_NS4_8TiledMMAINS4_8MMA_AtomIJNS4_10MMA_TraitsINS4_19SM100_MMA_F8F6F4_SSEJSI_SI_fSE_SF_NS4_17integral_constantINS4_4UMMA5MajorELSQ_0EEESR_NSO_INSP_7ScaleInELSS_0EEEST_EEEEEENS4_6LayoutISC_NS5_IJNSA_ILi0EEESX_SX_EEEEENS5_IJNS4_10UnderscoreES10_S10_EEEEENS4_13SM90_TMA_LOADENS4_14ComposedLayoutINS4_7SwizzleILi1ELi4ELi3EEENS4_18smem_ptr_flag_bitsILi8EEENSW_INS5_IJNSA_ILi8EEESG_EEENS5_IJSG_SB_EEEEEEEvNS4_8identityES13_S1D_vS1E_EENS_8epilogue10collective18CollectiveEpilogueINS1G_23Sm100TmaWarpSpecializedILi1ELi1ELi64ELb0ELb0EEEJSH_NS5_IJNSW_ISE_SB_EENSW_ISF_SB_EEEEESI_SJ_SI_SJ_NS1G_6fusion15FusionCallbacksIS1K_NS1O_17LinearCombinationISI_fSI_fLNS_15FloatRoundStyleE2EEESH_S1N_JEEENS4_5SM1004TMEM4LOAD26SM100_TMEM_LOAD_32dp32b64xES13_NS14_INS15_ILi2ELi4ELi3EEES18_NSW_INS5_IJS19_SF_EEENS5_IJSF_SB_EEEEEEENS4_39AutoVectorizingCopyWithAssumedAlignmentILi128EEENS4_14SM90_TMA_STOREES22_S24_S24_EEEvvEEEEvNT_6ParamsE,@function
        .size           _ZN7cutlass13device_kernelINS_4gemm6kernel13GemmUniversalIN4cute5tupleIJiiiiEEENS1_10collective13CollectiveMmaINS1_35MainloopSm100TmaUmmaWarpSpecializedILi3ELi2ELi4ENS5_IJNS4_1CILi1EEESB_SB_EEEEENS5_IJNSA_ILi128EEENSA_ILi64EEENSA_ILi32EEEEEENS_12float_e5m2_tENS5_IJlSB_lEEESI_SJ_NS4_8TiledMMAINS4_8MMA_AtomIJNS4_10MMA_TraitsINS4_19SM100_MMA_F8F6F4_SSEJSI_SI_fSE_SF_NS4_17integral_constantINS4_4UMMA5MajorELSQ_0EEESR_NSO_INSP_7ScaleInELSS_0EEEST_EEEEEENS4_6LayoutISC_NS5_IJNSA_ILi0EEESX_SX_EEEEENS5_IJNS4_10UnderscoreES10_S10_EEEEENS4_13SM90_TMA_LOADENS4_14ComposedLayoutINS4_7SwizzleILi1ELi4ELi3EEENS4_18smem_ptr_flag_bitsILi8EEENSW_INS5_IJNSA_ILi8EEESG_EEENS5_IJSG_SB_EEEEEEEvNS4_8identityES13_S1D_vS1E_EENS_8epilogue10collective18CollectiveEpilogueINS1G_23Sm100TmaWarpSpecializedILi1ELi1ELi64ELb0ELb0EEEJSH_NS5_IJNSW_ISE_SB_EENSW_ISF_SB_EEEEESI_SJ_SI_SJ_NS1G_6fusion15FusionCallbacksIS1K_NS1O_17LinearCombinationISI_fSI_fLNS_15FloatRoundStyleE2EEESH_S1N_JEEENS4_5SM1004TMEM4LOAD26SM100_TMEM_LOAD_32dp32b64xES13_NS14_INS15_ILi2ELi4ELi3EEES18_NSW_INS5_IJS19_SF_EEENS5_IJSF_SB_EEEEEEENS4_39AutoVectorizingCopyWithAssumedAlignmentILi128EEENS4_14SM90_TMA_STOREES22_S24_S24_EEEvvEEEEvNT_6ParamsE,(.L_x_125 - _ZN7cutlass13device_kernelINS_4gemm6kernel13GemmUniversalIN4cute5tupleIJiiiiEEENS1_10collective13CollectiveMmaINS1_35MainloopSm100TmaUmmaWarpSpecializedILi3ELi2ELi4ENS5_IJNS4_1CILi1EEESB_SB_EEEEENS5_IJNSA_ILi128EEENSA_ILi64EEENSA_ILi32EEEEEENS_12float_e5m2_tENS5_IJlSB_lEEESI_SJ_NS4_8TiledMMAINS4_8MMA_AtomIJNS4_10MMA_TraitsINS4_19SM100_MMA_F8F6F4_SSEJSI_SI_fSE_SF_NS4_17integral_constantINS4_4UMMA5MajorELSQ_0EEESR_NSO_INSP_7ScaleInELSS_0EEEST_EEEEEENS4_6LayoutISC_NS5_IJNSA_ILi0EEESX_SX_EEEEENS5_IJNS4_10UnderscoreES10_S10_EEEEENS4_13SM90_TMA_LOADENS4_14ComposedLayoutINS4_7SwizzleILi1ELi4ELi3EEENS4_18smem_ptr_flag_bitsILi8EEENSW_INS5_IJNSA_ILi8EEESG_EEENS5_IJSG_SB_EEEEEEEvNS4_8identityES13_S1D_vS1E_EENS_8epilogue10collective18CollectiveEpilogueINS1G_23Sm100TmaWarpSpecializedILi1ELi1ELi64ELb0ELb0EEEJSH_NS5_IJNSW_ISE_SB_EENSW_ISF_SB_EEEEESI_SJ_SI_SJ_NS1G_6fusion15FusionCallbacksIS1K_NS1O_17LinearCombinationISI_fSI_fLNS_15FloatRoundStyleE2EEESH_S1N_JEEENS4_5SM1004TMEM4LOAD26SM100_TMEM_LOAD_32dp32b64xES13_NS14_INS15_ILi2ELi4ELi3EEES18_NSW_INS5_IJS19_SF_EEENS5_IJSF_SB_EEEEEEENS4_39AutoVectorizingCopyWithAssumedAlignmentILi128EEENS4_14SM90_TMA_STOREES22_S24_S24_EEEvvEEEEvNT_6ParamsE)
        .other          _ZN7cutlass13device_kernelINS_4gemm6kernel13GemmUniversalIN4cute5tupleIJiiiiEEENS1_10collective13CollectiveMmaINS1_35MainloopSm100TmaUmmaWarpSpecializedILi3ELi2ELi4ENS5_IJNS4_1CILi1EEESB_SB_EEEEENS5_IJNSA_ILi128EEENSA_ILi64EEENSA_ILi32EEEEEENS_12float_e5m2_tENS5_IJlSB_lEEESI_SJ_NS4_8TiledMMAINS4_8MMA_AtomIJNS4_10MMA_TraitsINS4_19SM100_MMA_F8F6F4_SSEJSI_SI_fSE_SF_NS4_17integral_constantINS4_4UMMA5MajorELSQ_0EEESR_NSO_INSP_7ScaleInELSS_0EEEST_EEEEEENS4_6LayoutISC_NS5_IJNSA_ILi0EEESX_SX_EEEEENS5_IJNS4_10UnderscoreES10_S10_EEEEENS4_13SM90_TMA_LOADENS4_14ComposedLayoutINS4_7SwizzleILi1ELi4ELi3EEENS4_18smem_ptr_flag_bitsILi8EEENSW_INS5_IJNSA_ILi8EEESG_EEENS5_IJSG_SB_EEEEEEEvNS4_8identityES13_S1D_vS1E_EENS_8epilogue10collective18CollectiveEpilogueINS1G_23Sm100TmaWarpSpecializedILi1ELi1ELi64ELb0ELb0EEEJSH_NS5_IJNSW_ISE_SB_EENSW_ISF_SB_EEEEESI_SJ_SI_SJ_NS1G_6fusion15FusionCallbacksIS1K_NS1O_17LinearCombinationISI_fSI_fLNS_15FloatRoundStyleE2EEESH_S1N_JEEENS4_5SM1004TMEM4LOAD26SM100_TMEM_LOAD_32dp32b64xES13_NS14_INS15_ILi2ELi4ELi3EEES18_NSW_INS5_IJS19_SF_EEENS5_IJSF_SB_EEEEEEENS4_39AutoVectorizingCopyWithAssumedAlignmentILi128EEENS4_14SM90_TMA_STOREES22_S24_S24_EEEvvEEEEvNT_6ParamsE,@"STO_CUDA_ENTRY STV_DEFAULT"
_ZN7cutlass13device_kernelINS_4gemm6kernel13GemmUniversalIN4cute5tupleIJiiiiEEENS1_10collective13CollectiveMmaINS1_35MainloopSm100TmaUmmaWarpSpecializedILi3ELi2ELi4ENS5_IJNS4_1CILi1EEESB_SB_EEEEENS5_IJNSA_ILi128EEENSA_ILi64EEENSA_ILi32EEEEEENS_12float_e5m2_tENS5_IJlSB_lEEESI_SJ_NS4_8TiledMMAINS4_8MMA_AtomIJNS4_10MMA_TraitsINS4_19SM100_MMA_F8F6F4_SSEJSI_SI_fSE_SF_NS4_17integral_constantINS4_4UMMA5MajorELSQ_0EEESR_NSO_INSP_7ScaleInELSS_0EEEST_EEEEEENS4_6LayoutISC_NS5_IJNSA_ILi0EEESX_SX_EEEEENS5_IJNS4_10UnderscoreES10_S10_EEEEENS4_13SM90_TMA_LOADENS4_14ComposedLayoutINS4_7SwizzleILi1ELi4ELi3EEENS4_18smem_ptr_flag_bitsILi8EEENSW_INS5_IJNSA_ILi8EEESG_EEENS5_IJSG_SB_EEEEEEEvNS4_8identityES13_S1D_vS1E_EENS_8epilogue10collective18CollectiveEpilogueINS1G_23Sm100TmaWarpSpecializedILi1ELi1ELi64ELb0ELb0EEEJSH_NS5_IJNSW_ISE_SB_EENSW_ISF_SB_EEEEESI_SJ_SI_SJ_NS1G_6fusion15FusionCallbacksIS1K_NS1O_17LinearCombinationISI_fSI_fLNS_15FloatRoundStyleE2EEESH_S1N_JEEENS4_5SM1004TMEM4LOAD26SM100_TMEM_LOAD_32dp32b64xES13_NS14_INS15_ILi2ELi4ELi3EEES18_NSW_INS5_IJS19_SF_EEENS5_IJSF_SB_EEEEEEENS4_39AutoVectorizingCopyWithAssumedAlignmentILi128EEENS4_14SM90_TMA_STOREES22_S24_S24_EEEvvEEEEvNT_6ParamsE:
[----:B------:R-:W1:Y:S01]  /*0000*/  LDC R1, c[0x0][0x37c] ;  /* 0x0000df00ff017b82 */ /* 0x000e620000000800 */
[----:B------:R-:W2:Y:S01]  /*0010*/  S2R R166, SR_TID.X ;  /* 0x0000000000a67919 */ /* 0x000ea20000002100 */
[----:B------:R-:W3:Y:S01]  /*0020*/  LDCU.64 UR4, c[0x0][0x890] ;  /* 0x00011200ff0477ac */ /* 0x000ee20008000a00 */
[----:B------:R-:W-:Y:S02]  /*0030*/  PRMT R164, RZ, 0x7610, R164 ;  /* 0x00007610ffa47816 */ /* 0x000fe400000000a4 */
[----:B------:R-:W-:Y:S01]  /*0040*/  ELECT P5, URZ, PT ;  /* 0x0000000000ff782f */ /* 0x000fe200038a0000 */
[----:B------:R-:W4:Y:S01]  /*0050*/  LDCU.64 UR40, c[0x0][0x358] ;  /* 0x00006b00ff2877ac */ /* 0x000f220008000a00 */
[----:B---3--:R-:W-:-:S04]  /*0060*/  UISETP.NE.U32.AND UP0, UPT, UR4, URZ, UPT ;  /* 0x000000ff0400728c */ /* 0x008fc8000bf05070 */
[----:B------:R-:W-:Y:S01]  /*0070*/  UISETP.NE.AND.EX UP0, UPT, UR5, URZ, UPT, UP0 ;  /* 0x000000ff0500728c */ /* 0x000fe2000bf05300 */
[----:B--2---:R-:W-:-:S05]  /*0080*/  SHF.R.U32.HI R169, RZ, 0x5, R166 ;  /* 0x00000005ffa97819 */ /* 0x004fca00000116a6 */
[----:B------:R-:W2:Y:S02]  /*0090*/  SHFL.IDX PT, R0, R169, RZ, 0x1f ;  /* 0x00001fffa9007589 */ /* 0x000ea400000e0000 */
[----:B--2---:R-:W-:Y:S01]  /*00a0*/  R2UR UR8, R0 ;  /* 0x00000000000872ca */ /* 0x004fe200000e0000 */
[----:B-1--4-:R-:W-:-:S14]  /*00b0*/  BRA.U UP0, `(.L_x_0) ;  /* 0x00000001002c7547 */ /* 0x012fdc000b800000 */
[----:B------:R-:W1:Y:S02]  /*00c0*/  LDCU.64 UR6, c[0x0][0x888] ;  /* 0x00011100ff0677ac */ /* 0x000e640008000a00 */
[----:B-1----:R-:W-:-:S04]  /*00d0*/  UISETP.NE.U32.AND UP0, UPT, UR6, URZ, UPT ;  /* 0x000000ff0600728c */ /* 0x002fc8000bf05070 */
[----:B------:R-:W-:-:S09]  /*00e0*/  UISETP.NE.AND.EX UP0, UPT, UR7, URZ, UPT, UP0 ;  /* 0x000000ff0700728c */ /* 0x000fd2000bf05300 */
[----:B------:R-:W-:Y:S05]  /*00f0*/  BRA.U !UP0, `(.L_x_1) ;  /* 0x0000000108107547 */ /* 0x000fea000b800000 */
[----:B------:R-:W1:Y:S02]  /*0100*/  LDC.64 R2, c[0x0][0x888] ;  /* 0x00022200ff027b82 */ /* 0x000e640000000a00 */
[----:B-1----:R1:W5:Y:S01]  /*0110*/  LDG.E R81, desc[UR40][R2.64] ;  /* 0x0000002802517981 */ /* 0x002362000c1e1900 */
[----:B------:R-:W-:Y:S01]  /*0120*/  HFMA2 R164, -RZ, RZ, 0, 5.9604644775390625e-08 ;  /* 0x00000001ffa47431 */ /* 0x000fe200000001ff */
[----:B------:R-:W-:Y:S05]  /*0130*/  BRA `(.L_x_0) ;  /* 0x00000000000c7947 */ /* 0x000fea0003800000 */
.L_x_1:
[----:B------:R-:W1:Y:S01]  /*0140*/  LDCU UR6, c[0x0][0x880] ;  /* 0x00011000ff0677ac */ /* 0x000e620008000800 */
[----:B------:R-:W-:Y:S01]  /*0150*/  HFMA2 R164, -RZ, RZ, 0, 5.9604644775390625e-08 ;  /* 0x00000001ffa47431 */ /* 0x000fe200000001ff */
[----:B-1----:R-:W-:-:S07]  /*0160*/  MOV R81, UR6 ;  /* 0x0000000600517c02 */ /* 0x002fce0008000f00 */
.L_x_0:
[----:B------:R-:W2:Y:S02]  /*0170*/  LDCU.64 UR6, c[0x0][0x8b0] ;  /* 0x00011600ff0677ac */ /* 0x000ea40008000a00 */
[----:B--2---:R-:W-:-:S04]  /*0180*/  UISETP.NE.U32.AND UP0, UPT, UR6, URZ, UPT ;  /* 0x000000ff0600728c */ /* 0x004fc8000bf05070 */
[----:B------:R-:W-:-:S09]  /*0190*/  UISETP.NE.AND.EX UP0, UPT, UR7, URZ, UPT, UP0 ;  /* 0x000000ff0700728c */ /* 0x000fd2000bf05300 */
[----:B------:R-:W-:Y:S05]  /*01a0*/  BRA.U UP0, `(.L_x_2) ;  /* 0x0000000100247547 */ /* 0x000fea000b800000 */
[----:B------:R-:W2:Y:S02]  /*01b0*/  LDCU.64 UR6, c[0x0][0x8a8] ;  /* 0x00011500ff0677ac */ /* 0x000ea40008000a00 */
[----:B--2---:R-:W-:-:S04]  /*01c0*/  UISETP.NE.U32.AND UP0, UPT, UR6, URZ, UPT ;  /* 0x000000ff0600728c */ /* 0x004fc8000bf05070 */
[----:B------:R-:W-:-:S09]  /*01d0*/  UISETP.NE.AND.EX UP0, UPT, UR7, URZ, UPT, UP0 ;  /* 0x000000ff0700728c */ /* 0x000fd2000bf05300 */
[----:B------:R-:W-:Y:S05]  /*01e0*/  BRA.U !UP0, `(.L_x_3) ;  /* 0x00000001080c7547 */ /* 0x000fea000b800000 */
[----:B------:R-:W2:Y:S02]  /*01f0*/  LDC.64 R78, c[0x0][0x8a8] ;  /* 0x00022a00ff4e7b82 */ /* 0x000ea40000000a00 */
[----:B--2---:R2:W5:Y:S01]  /*0200*/  LDG.E R78, desc[UR40][R78.64] ;  /* 0x000000284e4e7981 */ /* 0x004562000c1e1900 */
[----:B------:R-:W-:Y:S05]  /*0210*/  BRA `(.L_x_2) ;  /* 0x0000000000087947 */ /* 0x000fea0003800000 */
.L_x_3:
[----:B------:R-:W2:Y:S02]  /*0220*/  LDCU UR6, c[0x0][0x8a0] ;  /* 0x00011400ff0677ac */ /* 0x000ea40008000800 */
[----:B--2---:R-:W-:Y:S02]  /*0230*/  MOV R78, UR6 ;  /* 0x00000006004e7c02 */ /* 0x004fe40008000f00 */
.L_x_2:
[----:B------:R-:W-:Y:S01]  /*0240*/  IMAD.U32 R0, RZ, RZ, UR8 ;  /* 0x00000008ff007e24 */ /* 0x000fe2000f8e00ff */
[----:B------:R-:W-:Y:S04]  /*0250*/  BSSY.RECONVERGENT B0, `(.L_x_4) ;  /* 0x000000c000007945 */ /* 0x000fe80003800200 */
[C---:B------:R-:W-:Y:S02]  /*0260*/  ISETP.NE.OR P1, PT, R0.reuse, 0x1, !P5 ;  /* 0x000000010000780c */ /* 0x040fe40006f25670 */
[----:B------:R-:W-:-:S11]  /*0270*/  ISETP.NE.OR P0, PT, R0, 0x3, !P5 ;  /* 0x000000030000780c */ /* 0x000fd60006f05670 */
[----:B------:R-:W-:Y:S05]  /*0280*/  @P1 BRA `(.L_x_5) ;  /* 0x0000000000201947 */ /* 0x000fea0003800000 */
[----:B------:R-:W3:Y:S02]  /*0290*/  LDCU.64 UR6, c[0x0][0x348] ;  /* 0x00006900ff0677ac */ /* 0x000ee40008000a00 */
[----:B---3--:R-:W-:Y:S02]  /*02a0*/  UIADD3 UR10, UP1, UPT, UR6, 0x80, URZ ;  /* 0x00000080060a7890 */ /* 0x008fe4000ff3e0ff */
[----:B------:R-:W-:Y:S02]  /*02b0*/  UIADD3 UR6, UP0, UPT, UR6, 0x180, URZ ;  /* 0x0000018006067890 */ /* 0x000fe4000ff1e0ff */
[----:B------:R-:W-:Y:S02]  /*02c0*/  UIADD3.X UR11, UPT, UPT, URZ, UR7, URZ, UP1, !UPT ;  /* 0x00000007ff0b7290 */ /* 0x000fe40008ffe4ff */
[----:B------:R-:W-:-:S07]  /*02d0*/  UIADD3.X UR7, UPT, UPT, URZ, UR7, URZ, UP0, !UPT ;  /* 0x00000007ff077290 */ /* 0x000fce00087fe4ff */
[----:B------:R3:W-:Y:S02]  /*02e0*/  UTMACCTL.PF [UR10] ;  /* 0x000000000a0079b9 */ /* 0x0007e40008040000 */
[----:B------:R3:W-:Y:S02]  /*02f0*/  UTMACCTL.PF [UR6] ;  /* 0x00000000060079b9 */ /* 0x0007e40008040000 */
[----:B---3--:R-:W-:Y:S01]  /*0300*/  NOP ;  /* 0x0000000000007918 */ /* 0x008fe20000000000 */
.L_x_5:
[----:B------:R-:W-:Y:S05]  /*0310*/  BSYNC.RECONVERGENT B0 ;  /* 0x0000000000007941 */ /* 0x000fea0003800200 */
.L_x_4:
[----:B------:R-:W-:Y:S04]  /*0320*/  BSSY.RECONVERGENT B0, `(.L_x_6) ;  /* 0x000000a000007945 */ /* 0x000fe80003800200 */
        /* <DEDUP_REMOVED lines=9> */
.L_x_7:
[----:B------:R-:W-:Y:S05]  /*03c0*/  BSYNC.RECONVERGENT B0 ;  /* 0x0000000000007941 */ /* 0x000fea0003800200 */
.L_x_6:
[----:B------:R-:W3:Y:S01]  /*03d0*/  LDCU.64 UR6, c[0x0][0x888] ;  /* 0x00011100ff0677ac */ /* 0x000ee20008000a00 */
[----:B------:R-:W-:Y:S02]  /*03e0*/  UISETP.EQ.U32.AND UP1, UPT, UR4, URZ, UPT ;  /* 0x000000ff0400728c */ /* 0x000fe4000bf22070 */
[----:B------:R-:W-:Y:S02]  /*03f0*/  UPLOP3.LUT UP2, UPT, UPT, UPT, UPT, 0x80, 0x8 ;  /* 0x000000000008789c */ /* 0x000fe40003f4f070 */
[----:B---3--:R-:W-:-:S04]  /*0400*/  UISETP.NE.U32.AND UP0, UPT, UR6, URZ, UPT ;  /* 0x000000ff0600728c */ /* 0x008fc8000bf05070 */
[----:B------:R-:W-:-:S04]  /*0410*/  UISETP.NE.AND.EX UP0, UPT, UR7, URZ, UPT, UP0 ;  /* 0x000000ff0700728c */ /* 0x000fc8000bf05300 */
[----:B------:R-:W-:-:S04]  /*0420*/  UISETP.EQ.OR.EX UP3, UPT, UR5, URZ, !UP0, UP1 ;  /* 0x000000ff0500728c */ /* 0x000fc8000c762710 */
[----:B------:R-:W-:-:S05]  /*0430*/  UP2UR UR44, UPR, URZ, 0x8 ;  /* 0x00000008ff2c7883 */ /* 0x000fca0008000000 */
[----:B------:R-:W-:Y:S07]  /*0440*/  BRA.U !UP3, `(.L_x_8) ;  /* 0x000000010b207547 */ /* 0x000fee000b800000 */
[----:B------:R-:W-:Y:S01]  /*0450*/  UISETP.NE.U32.AND UP2, UPT, UR4, URZ, UPT ;  /* 0x000000ff0400728c */ /* 0x000fe2000bf45070 */
[----:B-----5:R-:W-:Y:S01]  /*0460*/  FSETP.NEU.AND P0, PT, R81, RZ, PT ;  /* 0x000000ff5100720b */ /* 0x020fe20003f0d000 */
[----:B------:R-:W-:Y:S02]  /*0470*/  USEL UR4, URZ, 0xffffffff, UP0 ;  /* 0xffffffffff047887 */ /* 0x000fe40008000000 */
[----:B------:R-:W-:-:S10]  /*0480*/  UISETP.NE.AND.EX UP2, UPT, UR5, URZ, UPT, UP2 ;  /* 0x000000ff0500728c */ /* 0x000fd4000bf45320 */
[----:B------:R-:W-:Y:S01]  /*0490*/  VOTEU.ANY UP1, P0 ;  /* 0x0000000000ff7886 */ /* 0x000fe20000020100 */
[----:B------:R-:W-:-:S04]  /*04a0*/  @!UP2 USEL UR4, URZ, 0xffffffff, UP1 ;  /* 0xffffffffff04a887 */ /* 0x000fc80008800000 */
[----:B------:R-:W-:-:S04]  /*04b0*/  ULOP3.LUT UR4, UR4, 0x1, URZ, 0xc0, !UPT ;  /* 0x0000000104047892 */ /* 0x000fc8000f8ec0ff */
[----:B------:R-:W-:-:S11]  /*04c0*/  UISETP.NE.U32.AND UP2, UPT, UR4, 0x1, UPT ;  /* 0x000000010400788c */ /* 0x000fd6000bf45070 */
.L_x_8:
[----:B-1----:R-:W1:Y:S01]  /*04d0*/  SHFL.IDX PT, R2, R169, RZ, 0x1f ;  /* 0x00001fffa9027589 */ /* 0x002e6200000e0000 */
[----:B------:R-:W-:-:S04]  /*04e0*/  UISETP.NE.AND UP1, UPT, UR8, 0x2, UPT ;  /* 0x000000020800788c */ /* 0x000fc8000bf25270 */
[----:B------:R-:W-:Y:S01]  /*04f0*/  USEL UR13, URZ, 0x1, UP1 ;  /* 0x00000001ff0d7887 */ /* 0x000fe20008800000 */
[----:B-1----:R-:W-:-:S13]  /*0500*/  ISETP.NE.AND P0, PT, R2, RZ, PT ;  /* 0x000000ff0200720c */ /* 0x002fda0003f05270 */
[----:B------:R-:W-:Y:S05]  /*0510*/  @P0 BRA `(.L_x_9) ;  /* 0x0000000000400947 */ /* 0x000fea0003800000 */
[----:B------:R-:W1:Y:S01]  /*0520*/  S2UR UR5, SR_CgaCtaId ;  /* 0x00000000000579c3 */ /* 0x000e620000008800 */
[----:B------:R-:W-:Y:S01]  /*0530*/  UMOV UR6, 0x400 ;  /* 0x0000040000067882 */ /* 0x000fe20000000000 */
[----:B------:R-:W-:Y:S01]  /*0540*/  UMOV UR4, 0x1 ;  /* 0x0000000100047882 */ /* 0x000fe20000000000 */
[----:B------:R-:W-:Y:S01]  /*0550*/  ELECT P0, URZ, PT ;  /* 0x0000000000ff782f */ /* 0x000fe20003800000 */
[----:B-1----:R-:W-:Y:S02]  /*0560*/  ULEA UR5, UR5, UR6, 0x18 ;  /* 0x0000000605057291 */ /* 0x002fe4000f8ec0ff */
[----:B------:R-:W-:-:S04]  /*0570*/  UIADD3 UR6, UPT, UPT, -UR4, 0x100000, URZ ;  /* 0x0010000004067890 */ /* 0x000fc8000fffe1ff */
[----:B------:R-:W-:Y:S02]  /*0580*/  USHF.L.U32 UR7, UR6, 0xb, URZ ;  /* 0x0000000b06077899 */ /* 0x000fe400080006ff */
[----:B------:R-:W-:Y:S01]  /*0590*/  USHF.L.U32 UR6, UR6, 0x1, URZ ;  /* 0x0000000106067899 */ /* 0x000fe200080006ff */
[----:B------:R-:W1:Y:S11]  /*05a0*/  FENCE.VIEW.ASYNC.S ;  /* 0x00000000000073c6 */ /* 0x000e760000000000 */
[----:B-1----:R1:W3:Y:S01]  /*05b0*/  SYNCS.EXCH.64 URZ, [UR5], UR6 ;  /* 0x0000000605ff75b2 */ /* 0x0022e20008000100 */
[----:B------:R1:W4:Y:S01]  /*05c0*/  SYNCS.EXCH.64 URZ, [UR5+0x18], UR6 ;  /* 0x0000180605ff75b2 */ /* 0x0003220008000100 */
[----:B------:R1:W1:Y:S01]  /*05d0*/  SYNCS.EXCH.64 URZ, [UR5+0x8], UR6 ;  /* 0x0000080605ff75b2 */ /* 0x0002620008000100 */
[----:B------:R1:W1:Y:S01]  /*05e0*/  SYNCS.EXCH.64 URZ, [UR5+0x20], UR6 ;  /* 0x0000200605ff75b2 */ /* 0x0002620008000100 */
[----:B------:R1:W1:Y:S01]  /*05f0*/  SYNCS.EXCH.64 URZ, [UR5+0x10], UR6 ;  /* 0x0000100605ff75b2 */ /* 0x0002620008000100 */
[----:B------:R1:W1:Y:S01]  /*0600*/  SYNCS.EXCH.64 URZ, [UR5+0x28], UR6 ;  /* 0x0000280605ff75b2 */ /* 0x0002620008000100 */
[----:B------:R-:W-:Y:S01]  /*0610*/  NOP ;  /* 0x0000000000007918 */ /* 0x000fe20000000000 */
.L_x_9:
[----:B------:R-:W2:Y:S01]  /*0620*/  SHFL.IDX PT, R2, R169, RZ, 0x1f ;  /* 0x00001fffa9027589 */ /* 0x000ea200000e0000 */
[----:B------:R-:W-:Y:S01]  /*0630*/  NOP ;  /* 0x0000000000007918 */ /* 0x000fe20000000000 */
[----:B--2---:R-:W-:-:S13]  /*0640*/  ISETP.NE.AND P0, PT, R2, 0x1, PT ;  /* 0x000000010200780c */ /* 0x004fda0003f05270 */
[----:B------:R-:W-:Y:S05]  /*0650*/  @P0 BRA `(.L_x_10) ;  /* 0x0000000000400947 */ /* 0x000fea0003800000 */
[----:B-1----:R-:W1:Y:S01]  /*0660*/  S2UR UR6, SR_CgaCtaId ;  /* 0x00000000000679c3 */ /* 0x002e620000008800 */
[----:B------:R-:W-:Y:S01]  /*0670*/  UMOV UR7, 0x400 ;  /* 0x0000040000077882 */ /* 0x000fe20000000000 */
[----:B------:R-:W-:Y:S01]  /*0680*/  UMOV UR5, 0x20 ;  /* 0x0000002000057882 */ /* 0x000fe20000000000 */
[----:B------:R-:W-:Y:S01]  /*0690*/  UMOV UR4, 0x80 ;  /* 0x0000008000047882 */ /* 0x000fe20000000000 */
[----:B------:R-:W-:-:S04]  /*06a0*/  UIADD3 UR10, UPT, UPT, -UR5, 0x100000, URZ ;  /* 0x00100000050a7890 */ /* 0x000fc8000fffe1ff */
[----:B------:R-:W-:Y:S02]  /*06b0*/  USHF.L.U32 UR11, UR10, 0xb, URZ ;  /* 0x0000000b0a0b7899 */ /* 0x000fe400080006ff */
[----:B------:R-:W-:Y:S02]  /*06c0*/  USHF.L.U32 UR10, UR10, 0x1, URZ ;  /* 0x000000010a0a7899 */ /* 0x000fe400080006ff */
[----:B------:R-:W-:-:S04]  /*06d0*/  UIADD3 UR4, UPT, UPT, -UR4, 0x100000, URZ ;  /* 0x0010000004047890 */ /* 0x000fc8000fffe1ff */
[----:B------:R-:W-:Y:S02]  /*06e0*/  USHF.L.U32 UR5, UR4, 0xb, URZ ;  /* 0x0000000b04057899 */ /* 0x000fe400080006ff */
[----:B------:R-:W-:Y:S01]  /*06f0*/  USHF.L.U32 UR4, UR4, 0x1, URZ ;  /* 0x0000000104047899 */ /* 0x000fe200080006ff */
[----:B------:R-:W-:Y:S01]  /*0700*/  ELECT P0, URZ, PT ;  /* 0x0000000000ff782f */ /* 0x000fe20003800000 */
[----:B-1----:R-:W-:Y:S01]  /*0710*/  ULEA UR6, UR6, UR7, 0x18 ;  /* 0x0000000706067291 */ /* 0x002fe2000f8ec0ff */
[----:B------:R-:W1:Y:S11]  /*0720*/  FENCE.VIEW.ASYNC.S ;  /* 0x00000000000073c6 */ /* 0x000e760000000000 */
[----:B-1----:R2:W1:Y:S01]  /*0730*/  SYNCS.EXCH.64 URZ, [UR6+0x30], UR10 ;  /* 0x0000300a06ff75b2 */ /* 0x0024620008000100 */
[----:B------:R2:W1:Y:S02]  /*0740*/  SYNCS.EXCH.64 URZ, [UR6+0x38], UR4 ;  /* 0x0000380406ff75b2 */ /* 0x0004640008000100 */
[----:B--2---:R-:W-:Y:S01]  /*0750*/  NOP ;  /* 0x0000000000007918 */ /* 0x004fe20000000000 */
.L_x_10:
[----:B------:R-:W2:Y:S01]  /*0760*/  SHFL.IDX PT, R2, R169, RZ, 0x1f ;  /* 0x00001fffa9027589 */ /* 0x000ea200000e0000 */
[----:B------:R-:W-:Y:S01]  /*0770*/  NOP ;  /* 0x0000000000007918 */ /* 0x000fe20000000000 */
[----:B--2---:R-:W-:-:S13]  /*0780*/  ISETP.NE.AND P0, PT, R2, 0x3, PT ;  /* 0x000000030200780c */ /* 0x004fda0003f05270 */
[----:B------:R-:W-:Y:S05]  /*0790*/  @P0 BRA `(.L_x_11) ;  /* 0x0000000000300947 */ /* 0x000fea0003800000 */
[----:B-1----:R-:W1:Y:S01]  /*07a0*/  S2UR UR5, SR_CgaCtaId ;  /* 0x00000000000579c3 */ /* 0x002e620000008800 */
        /* <DEDUP_REMOVED lines=8> */
[----:B-1----:R2:W1:Y:S01]  /*0830*/  SYNCS.EXCH.64 URZ, [UR5+0x40], UR6 ;  /* 0x0000400605ff75b2 */ /* 0x0024620008000100 */
[----:B------:R2:W1:Y:S02]  /*0840*/  SYNCS.EXCH.64 URZ, [UR5+0x48], UR6 ;  /* 0x0000480605ff75b2 */ /* 0x0004640008000100 */
[----:B--2---:R-:W-:Y:S01]  /*0850*/  NOP ;  /* 0x0000000000007918 */ /* 0x004fe20000000000 */
.L_x_11:
[----:B------:R-:W2:Y:S01]  /*0860*/  SHFL.IDX PT, R2, R169, RZ, 0x1f ;  /* 0x00001fffa9027589 */ /* 0x000ea200000e0000 */
[----:B------:R-:W-:Y:S01]  /*0870*/  NOP ;  /* 0x0000000000007918 */ /* 0x000fe20000000000 */
[----:B--2---:R-:W-:-:S13]  /*0880*/  ISETP.NE.AND P0, PT, R2, 0x4, PT ;  /* 0x000000040200780c */ /* 0x004fda0003f05270 */
[----:B------:R-:W-:Y:S05]  /*0890*/  @P0 BRA `(.L_x_12) ;  /* 0x00000000004c0947 */ /* 0x000fea0003800000 */
[----:B-1----:R-:W1:Y:S01]  /*08a0*/  S2UR UR5, SR_CgaCtaId ;  /* 0x00000000000579c3 */ /* 0x002e620000008800 */
[----:B------:R-:W-:Y:S01]  /*08b0*/  UMOV UR7, 0x100 ;  /* 0x0000010000077882 */ /* 0x000fe20000000000 */
[----:B------:R-:W-:Y:S01]  /*08c0*/  UMOV UR6, 0x400 ;  /* 0x0000040000067882 */ /* 0x000fe20000000000 */
[----:B------:R-:W-:Y:S01]  /*08d0*/  USEL UR7, UR7, 0xe0, UP2 ;  /* 0x000000e007077887 */ /* 0x000fe20009000000 */
[----:B------:R-:W-:Y:S01]  /*08e0*/  UMOV UR4, 0x1 ;  /* 0x0000000100047882 */ /* 0x000fe20000000000 */
[----:B------:R-:W-:Y:S01]  /*08f0*/  ELECT P0, URZ, PT ;  /* 0x0000000000ff782f */ /* 0x000fe20003800000 */
[----:B------:R-:W-:-:S04]  /*0900*/  UIADD3 UR10, UPT, UPT, -UR4, 0x100000, URZ ;  /* 0x00100000040a7890 */ /* 0x000fc8000fffe1ff */
[----:B------:R-:W-:Y:S02]  /*0910*/  USHF.L.U32 UR11, UR10, 0xb, URZ ;  /* 0x0000000b0a0b7899 */ /* 0x000fe400080006ff */
[----:B------:R-:W-:Y:S02]  /*0920*/  USHF.L.U32 UR10, UR10, 0x1, URZ ;  /* 0x000000010a0a7899 */ /* 0x000fe400080006ff */
[----:B-1----:R-:W-:Y:S02]  /*0930*/  ULEA UR5, UR5, UR6, 0x18 ;  /* 0x0000000605057291 */ /* 0x002fe4000f8ec0ff */
[----:B------:R-:W-:-:S04]  /*0940*/  UIADD3 UR6, UPT, UPT, -UR7, 0x100000, URZ ;  /* 0x0010000007067890 */ /* 0x000fc8000fffe1ff */
[----:B------:R-:W-:Y:S02]  /*0950*/  USHF.L.U32 UR7, UR6, 0xb, URZ ;  /* 0x0000000b06077899 */ /* 0x000fe400080006ff */
[----:B------:R-:W-:Y:S01]  /*0960*/  USHF.L.U32 UR6, UR6, 0x1, URZ ;  /* 0x0000000106067899 */ /* 0x000fe200080006ff */
[----:B------:R-:W1:Y:S03]  /*0970*/  FENCE.VIEW.ASYNC.S ;  /* 0x00000000000073c6 */ /* 0x000e660000000000 */
[----:B-1----:R2:W1:Y:S08]  /*0980*/  SYNCS.EXCH.64 URZ, [UR5+0x50], UR10 ;  /* 0x0000500a05ff75b2 */ /* 0x0024700008000100 */
[----:B------:R2:W1:Y:S01]  /*0990*/  SYNCS.EXCH.64 URZ, [UR5+0x60], UR6 ;  /* 0x0000600605ff75b2 */ /* 0x0004620008000100 */
[----:B------:R2:W1:Y:S01]  /*09a0*/  SYNCS.EXCH.64 URZ, [UR5+0x58], UR10 ;  /* 0x0000580a05ff75b2 */ /* 0x0004620008000100 */
[----:B------:R2:W1:Y:S02]  /*09b0*/  SYNCS.EXCH.64 URZ, [UR5+0x68], UR6 ;  /* 0x0000680605ff75b2 */ /* 0x0004640008000100 */
[----:B--2---:R-:W-:Y:S01]  /*09c0*/  NOP ;  /* 0x0000000000007918 */ /* 0x004fe20000000000 */
.L_x_12:
        /* <DEDUP_REMOVED lines=18> */
[----:B------:R2:W1:Y:S01]  /*0af0*/  SYNCS.EXCH.64 URZ, [UR6+0x90], UR4 ;  /* 0x0000900406ff75b2 */ /* 0x0004620008000100 */
[----:B------:R2:W1:Y:S01]  /*0b00*/  SYNCS.EXCH.64 URZ, [UR6+0x78], UR10 ;  /* 0x0000780a06ff75b2 */ /* 0x0004620008000100 */
[----:B------:R2:W1:Y:S01]  /*0b10*/  SYNCS.EXCH.64 URZ, [UR6+0x98], UR4 ;  /* 0x0000980406ff75b2 */ /* 0x0004620008000100 */
[----:B------:R2:W1:Y:S01]  /*0b20*/  SYNCS.EXCH.64 URZ, [UR6+0x80], UR10 ;  /* 0x0000800a06ff75b2 */ /* 0x0004620008000100 */
[----:B------:R2:W1:Y:S01]  /*0b30*/  SYNCS.EXCH.64 URZ, [UR6+0xa0], UR4 ;  /* 0x0000a00406ff75b2 */ /* 0x0004620008000100 */
[----:B------:R2:W1:Y:S01]  /*0b40*/  SYNCS.EXCH.64 URZ, [UR6+0x88], UR10 ;  /* 0x0000880a06ff75b2 */ /* 0x0004620008000100 */
[----:B------:R2:W1:Y:S02]  /*0b50*/  SYNCS.EXCH.64 URZ, [UR6+0xa8], UR4 ;  /* 0x0000a80406ff75b2 */ /* 0x0004640008000100 */
[----:B--2---:R-:W-:Y:S01]  /*0b60*/  NOP ;  /* 0x0000000000007918 */ /* 0x004fe20000000000 */
.L_x_13:
        /* <DEDUP_REMOVED lines=14> */
[----:B------:R2:W1:Y:S01]  /*0c50*/  SYNCS.EXCH.64 URZ, [UR5+0xc0], UR6 ;  /* 0x0000c00605ff75b2 */ /* 0x0004620008000100 */
[----:B------:R2:W1:Y:S01]  /*0c60*/  SYNCS.EXCH.64 URZ, [UR5+0xb8], UR6 ;  /* 0x0000b80605ff75b2 */ /* 0x0004620008000100 */
[----:B------:R2:W1:Y:S02]  /*0c70*/  SYNCS.EXCH.64 URZ, [UR5+0xc8], UR6 ;  /* 0x0000c80605ff75b2 */ /* 0x0004640008000100 */
[----:B--2---:R-:W-:Y:S01]  /*0c80*/  NOP ;  /* 0x0000000000007918 */ /* 0x004fe20000000000 */
.L_x_14:
[----:B-1----:R-:W1:Y:S01]  /*0c90*/  S2UR UR5, SR_CTAID.X ;  /* 0x00000000000579c3 */ /* 0x002e620000002500 */
[----:B------:R-:W-:-:S05]  /*0ca0*/  CS2R.32 R165, SR_CgaSize ;  /* 0x0000000000a57805 */ /* 0x000fca0000008a00 */
[----:B------:R-:W-:-:S05]  /*0cb0*/  IMAD R165, R165, -0xa0, RZ ;  /* 0xffffff60a5a57824 */ /* 0x000fca00078e02ff */
[----:B------:R-:W-:-:S14]  /*0cc0*/  R2UR UR7, R165 ;  /* 0x00000000a50772ca */ /* 0x000fdc00000e0000 */
[----:B------:R-:W2:Y:S01]  /*0cd0*/  LDCU UR7, c[0x0][UR7+0x2b0] ;  /* 0x00005600070777ac */ /* 0x000ea20008000800 */
[----:B------:R-:W-:Y:S01]  /*0ce0*/  NOP ;  /* 0x0000000000007918 */ /* 0x000fe20000000000 */
[----:B------:R-:W-:-:S05]  /*0cf0*/  CS2R.32 R165, SR_CgaSize ;  /* 0x0000000000a57805 */ /* 0x000fca0000008a00 */
[----:B------:R-:W-:-:S05]  /*0d00*/  IMAD R165, R165, -0xa0, RZ ;  /* 0xffffff60a5a57824 */ /* 0x000fca00078e02ff */
[----:B------:R-:W-:-:S14]  /*0d10*/  R2UR UR6, R165 ;  /* 0x00000000a50672ca */ /* 0x000fdc00000e0000 */
[----:B------:R-:W3:Y:S01]  /*0d20*/  LDCU UR6, c[0x0][UR6+0x2b4] ;  /* 0x00005680060677ac */ /* 0x000ee20008000800 */
[----:B------:R-:W4:Y:S08]  /*0d30*/  S2UR UR4, SR_CTAID.Y ;  /* 0x00000000000479c3 */ /* 0x000f300000002600 */
[----:B------:R-:W3:Y:S01]  /*0d40*/  LDC R9, c[0x0][0xb24] ;  /* 0x0002c900ff097b82 */ /* 0x000ee20000000800 */
[----:B-1----:R-:W-:-:S02]  /*0d50*/  I2FP.F32.U32 R5, UR5 ;  /* 0x0000000500057c45 */ /* 0x002fc40008201000 */
[----:B------:R-:W-:-:S05]  /*0d60*/  CS2R.32 R3, SR_CgaSize ;  /* 0x0000000000037805 */ /* 0x000fca0000008a00 */
[----:B------:R-:W-:-:S06]  /*0d70*/  IMAD R3, R3, -0xa0, RZ ;  /* 0xffffff6003037824 */ /* 0x000fcc00078e02ff */
[----:B------:R-:W1:Y:S01]  /*0d80*/  LDC R3, c[0x0][R3+0x2a0] ;  /* 0x0000a80003037b82 */ /* 0x000e620000000800 */
[----:B------:R-:W-:Y:S01]  /*0d90*/  MOV R165, UR5 ;  /* 0x0000000500a57c02 */ /* 0x000fe20008000f00 */
[----:B--2---:R-:W-:Y:S01]  /*0da0*/  FMUL R5, R5, UR7 ;  /* 0x0000000705057c20 */ /* 0x004fe20008400000 */
[----:B----4-:R-:W-:Y:S02]  /*0db0*/  I2FP.F32.U32 R4, UR4 ;  /* 0x0000000400047c45 */ /* 0x010fe40008201000 */
[----:B------:R-:W-:-:S05]  /*0dc0*/  CS2R.32 R2, SR_CgaSize ;  /* 0x0000000000027805 */ /* 0x000fca0000008a00 */
[----:B------:R-:W-:-:S06]  /*0dd0*/  IMAD R2, R2, -0xa0, RZ ;  /* 0xffffff6002027824 */ /* 0x000fcc00078e02ff */
[----:B------:R-:W2:Y:S01]  /*0de0*/  LDC R2, c[0x0][R2+0x2a4] ;  /* 0x0000a90002027b82 */ /* 0x000ea20000000800 */
[----:B------:R-:W4:Y:S01]  /*0df0*/  F2I.U32.TRUNC.NTZ R154, R5 ;  /* 0x00000005009a7305 */ /* 0x000f22000020f000 */
[----:B------:R-:W-:Y:S01]  /*0e00*/  MOV R155, UR4 ;  /* 0x00000004009b7c02 */ /* 0x000fe20008000f00 */
[----:B---3--:R-:W-:-:S05]  /*0e10*/  FMUL R4, R4, UR6 ;  /* 0x0000000604047c20 */ /* 0x008fca0008400000 */
[----:B------:R-:W-:Y:S01]  /*0e20*/  BAR.SYNC.DEFER_BLOCKING 0x0 ;  /* 0x0000000000007b1d */ /* 0x000fe20000010000 */
[----:B------:R-:W-:-:S05]  /*0e30*/  ISETP.GE.AND P0, PT, R9, 0x1, PT ;  /* 0x000000010900780c */ /* 0x000fca0003f06270 */
[----:B------:R-:W3:Y:S02]  /*0e40*/  F2I.U32.TRUNC.NTZ R143, R4 ;  /* 0x00000004008f7305 */ /* 0x000ee4000020f000 */
[----:B------:R-:W2:Y:S01]  /*0e50*/  S2UR UR36, SR_CTAID.Z ;  /* 0x00000000002479c3 */ /* 0x000ea20000002700 */
[----:B----4-:R-:W-:-:S05]  /*0e60*/  IADD3 R154, PT, PT, -R154, RZ, RZ ;  /* 0x000000ff9a9a7210 */ /* 0x010fca0007ffe1ff */
[----:B-1----:R-:W-:Y:S01]  /*0e70*/  IMAD R154, R3, R154, UR5 ;  /* 0x00000005039a7e24 */ /* 0x002fe2000f8e029a */
[----:B---3--:R-:W-:-:S05]  /*0e80*/  IADD3 R143, PT, PT, -R143, RZ, RZ ;  /* 0x000000ff8f8f7210 */ /* 0x008fca0007ffe1ff */
[----:B--2---:R-:W-:Y:S01]  /*0e90*/  IMAD R143, R2, R143, UR4 ;  /* 0x00000004028f7e24 */ /* 0x004fe2000f8e028f */
[----:B------:R-:W-:Y:S06]  /*0ea0*/  @!P0 BRA `(.L_x_15) ;  /* 0x0000000000b88947 */ /* 0x000fec0003800000 */
[----:B------:R-:W1:Y:S01]  /*0eb0*/  LDC.64 R4, c[0x0][0xb18] ;  /* 0x0002c600ff047b82 */ /* 0x000e620000000a00 */
[----:B------:R-:W-:-:S07]  /*0ec0*/  ISETP.NE.AND P0, PT, R9, 0x1, PT ;  /* 0x000000010900780c */ /* 0x000fce0003f05270 */
[----:B------:R-:W2:Y:S08]  /*0ed0*/  LDC R10, c[0x0][0xb0c] ;  /* 0x0002c300ff0a7b82 */ /* 0x000eb00000000800 */
[----:B------:R-:W3:Y:S08]  /*0ee0*/  LDC R11, c[0x0][0x370] ;  /* 0x0000dc00ff0b7b82 */ /* 0x000ef00000000800 */
[----:B------:R-:W4:Y:S01]  /*0ef0*/  LDC R12, c[0x0][0x374] ;  /* 0x0000dd00ff0c7b82 */ /* 0x000f220000000800 */
[----:B-1----:R-:W-:-:S07]  /*0f00*/  ISETP.NE.AND P1, PT, R4, 0x1, PT ;  /* 0x000000010400780c */ /* 0x002fce0003f25270 */
[----:B------:R-:W3:Y:S01]  /*0f10*/  LDC.64 R6, c[0x0][0xb10] ;  /* 0x0002c400ff067b82 */ /* 0x000ee20000000a00 */
[----:B--2---:R-:W-:-:S07]  /*0f20*/  ISETP.NE.AND P2, PT, R10, 0x1, PT ;  /* 0x000000010a00780c */ /* 0x004fce0003f45270 */
[----:B------:R-:W1:Y:S08]  /*0f30*/  LDC R8, c[0x0][0xb20] ;  /* 0x0002c800ff087b82 */ /* 0x000e700000000800 */
[----:B------:R-:W2:Y:S01]  /*0f40*/  LDC.64 R2, c[0x0][0xb28] ;  /* 0x0002ca00ff027b82 */ /* 0x000ea20000000a00 */
[----:B----4-:R-:W-:-:S04]  /*0f50*/  IMAD.HI.U32 R13, R12, R5, RZ ;  /* 0x000000050c0d7227 */ /* 0x010fc800078e00ff */
[----:B------:R-:W-:-:S04]  /*0f60*/  IMAD.HI.U32 R5, R155, R5, RZ ;  /* 0x000000059b057227 */ /* 0x000fc800078e00ff */
[----:B---3--:R-:W-:-:S04]  /*0f70*/  IMAD.HI.U32 R14, R11, R6, RZ ;  /* 0x000000060b0e7227 */ /* 0x008fc800078e00ff */
[----:B------:R-:W-:Y:S01]  /*0f80*/  IMAD.HI.U32 R16, R165, R6, RZ ;  /* 0x00000006a5107227 */ /* 0x000fe200078e00ff */
[-C--:B------:R-:W-:Y:S02]  /*0f90*/  @P2 SHF.R.U32.HI R11, RZ, R7.reuse, R14 ;  /* 0x00000007ff0b2219 */ /* 0x080fe4000001160e */
[-C--:B-1----:R-:W-:Y:S02]  /*0fa0*/  @P1 SHF.R.U32.HI R12, RZ, R8.reuse, R13 ;  /* 0x00000008ff0c1219 */ /* 0x082fe4000001160d */
[----:B------:R-:W-:Y:S02]  /*0fb0*/  SHF.R.U32.HI R8, RZ, R8, R5 ;  /* 0x00000008ff087219 */ /* 0x000fe40000011605 */
[----:B------:R-:W-:Y:S02]  /*0fc0*/  SHF.R.U32.HI R16, RZ, R7, R16 ;  /* 0x00000007ff107219 */ /* 0x000fe40000011610 */
[----:B------:R-:W-:Y:S01]  /*0fd0*/  SEL R5, R155, R8, !P1 ;  /* 0x000000089b057207 */ /* 0x000fe20004800000 */
[----:B--2---:R-:W-:Y:S01]  /*0fe0*/  IMAD.HI.U32 R14, R12, R2, RZ ;  /* 0x000000020c0e7227 */ /* 0x004fe200078e00ff */
[----:B------:R-:W-:-:S03]  /*0ff0*/  SEL R7, R165, R16, !P2 ;  /* 0x00000010a5077207 */ /* 0x000fc60005000000 */
[----:B------:R-:W-:Y:S01]  /*1000*/  IMAD.HI.U32 R6, R11, R2, RZ ;  /* 0x000000020b067227 */ /* 0x000fe200078e00ff */
[----:B------:R-:W-:-:S04]  /*1010*/  @P0 SHF.R.U32.HI R12, RZ, R3, R14 ;  /* 0x00000003ff0c0219 */ /* 0x000fc8000001160e */
[----:B------:R-:W-:Y:S01]  /*1020*/  @P0 SHF.R.U32.HI R11, RZ, R3, R6 ;  /* 0x00000003ff0b0219 */ /* 0x000fe20000011606 */
[----:B------:R-:W-:-:S04]  /*1030*/  IMAD R12, R12, R9, RZ ;  /* 0x000000090c0c7224 */ /* 0x000fc800078e02ff */
[----:B------:R-:W-:Y:S01]  /*1040*/  IMAD R6, R11, R9, RZ ;  /* 0x000000090b067224 */ /* 0x000fe200078e02ff */
[----:B------:R-:W-:-:S04]  /*1050*/  ISETP.GE.AND P1, PT, R5, R12, PT ;  /* 0x0000000c0500720c */ /* 0x000fc80003f26270 */
[----:B------:R-:W-:Y:S01]  /*1060*/  ISETP.GE.OR P1, PT, R7, R6, P1 ;  /* 0x000000060700720c */ /* 0x000fe20000f26670 */
[----:B------:R-:W-:-:S05]  /*1070*/  IMAD.HI.U32 R6, R5, R2, RZ ;  /* 0x0000000205067227 */ /* 0x000fca00078e00ff */
[----:B------:R-:W-:-:S04]  /*1080*/  SHF.R.U32.HI R6, RZ, R3, R6 ;  /* 0x00000003ff067219 */ /* 0x000fc80000011606 */
[----:B------:R-:W-:-:S03]  /*1090*/  SEL R6, R5, R6, !P0 ;  /* 0x0000000605067207 */ /* 0x000fc60004000000 */
[----:B------:R-:W-:Y:S01]  /*10a0*/  @!P1 IMAD.HI.U32 R8, R7, R2, RZ ;  /* 0x0000000207089227 */ /* 0x000fe200078e00ff */
[----:B------:R-:W-:-:S04]  /*10b0*/  IADD3 R2, PT, PT, -R6, RZ, RZ ;  /* 0x000000ff06027210 */ /* 0x000fc80007ffe1ff */
[----:B------:R-:W-:Y:S01]  /*10c0*/  @!P1 SHF.R.U32.HI R8, RZ, R3, R8 ;  /* 0x00000003ff089219 */ /* 0x000fe20000011608 */
[----:B------:R-:W-:-:S03]  /*10d0*/  IMAD R2, R9, R2, R5 ;  /* 0x0000000209027224 */ /* 0x000fc600078e0205 */
[----:B------:R-:W-:Y:S02]  /*10e0*/  @!P1 SEL R3, R7, R8, !P0 ;  /* 0x0000000807039207 */ /* 0x000fe40004000000 */
[----:B------:R-:W-:-:S03]  /*10f0*/  IADD3 R8, PT, PT, -R5, RZ, RZ ;  /* 0x000000ff05087210 */ /* 0x000fc60007ffe1ff */
[--C-:B------:R-:W-:Y:S02]  /*1100*/  @!P1 IMAD.IADD R6, R6, 0x1, -R3.reuse ;  /* 0x0000000106069824 */ /* 0x100fe400078e0a03 */
[----:B------:R-:W-:Y:S01]  /*1110*/  @!P1 IMAD R3, R2, R11, R3 ;  /* 0x0000000b02039224 */ /* 0x000fe200078e0203 */
[----:B------:R-:W-:Y:S01]  /*1120*/  IADD3 R2, PT, PT, -R7, RZ, RZ ;  /* 0x000000ff07027210 */ /* 0x000fe20007ffe1ff */
[----:B------:R-:W-:Y:S02]  /*1130*/  @!P1 IMAD R5, R6, R9, R7 ;  /* 0x0000000906059224 */ /* 0x000fe400078e0207 */
[----:B------:R-:W-:Y:S02]  /*1140*/  IMAD R8, R4, R8, R155 ;  /* 0x0000000804087224 */ /* 0x000fe400078e029b */
[----:B------:R-:W-:Y:S02]  /*1150*/  @!P1 IMAD.MOV.U32 R7, RZ, RZ, R3 ;  /* 0x000000ffff079224 */ /* 0x000fe400078e0003 */
[----:B------:R-:W-:-:S02]  /*1160*/  IMAD R2, R10, R2, R165 ;  /* 0x000000020a027224 */ /* 0x000fc400078e02a5 */
[----:B------:R-:W-:Y:S02]  /*1170*/  IMAD R155, R5, R4, R8 ;  /* 0x00000004059b7224 */ /* 0x000fe400078e0208 */
[----:B------:R-:W-:Y:S02]  /*1180*/  IMAD R165, R7, R10, R2 ;  /* 0x0000000a07a57224 */ /* 0x000fe400078e0202 */
.L_x_15:
[----:B------:R-:W1:Y:S01]  /*1190*/  LDCU UR4, c[0x0][0xb30] ;  /* 0x00016600ff0477ac */ /* 0x000e620008000800 */
[----:B------:R-:W2:Y:S08]  /*11a0*/  S2UR UR37, SR_CgaCtaId ;  /* 0x00000000002579c3 */ /* 0x000eb00000008800 */
[----:B------:R-:W3:Y:S01]  /*11b0*/  LDC R72, c[0x0][0xb24] ;  /* 0x0002c900ff487b82 */ /* 0x000ee20000000800 */
[----:B-1----:R-:W-:-:S09]  /*11c0*/  UISETP.NE.AND UP1, UPT, UR4, 0x1, UPT ;  /* 0x000000010400788c */ /* 0x002fd2000bf25270 */
[----:B--2---:R-:W-:Y:S05]  /*11d0*/  BRA.U UP1, `(.L_x_16) ;  /* 0x0000000101407547 */ /* 0x004fea000b800000 */
[----:B------:R-:W1:Y:S08]  /*11e0*/  LDC.64 R4, c[0x0][0xb10] ;  /* 0x0002c400ff047b82 */ /* 0x000e700000000a00 */
[----:B------:R-:W2:Y:S08]  /*11f0*/  LDC.64 R2, c[0x0][0xb18] ;  /* 0x0002c600ff027b82 */ /* 0x000eb00000000a00 */
[----:B------:R-:W4:Y:S08]  /*1200*/  LDC R6, c[0x0][0xb20] ;  /* 0x0002c800ff067b82 */ /* 0x000f300000000800 */
[----:B------:R-:W3:Y:S01]  /*1210*/  LDC R8, c[0x0][0xb0c] ;  /* 0x0002c300ff087b82 */ /* 0x000ee20000000800 */
[----:B-1----:R-:W-:-:S05]  /*1220*/  IMAD.HI.U32 R4, R165, R4, RZ ;  /* 0x00000004a5047227 */ /* 0x002fca00078e00ff */
[----:B------:R-:W-:Y:S01]  /*1230*/  SHF.R.U32.HI R4, RZ, R5, R4 ;  /* 0x00000005ff047219 */ /* 0x000fe20000011604 */
[----:B--2---:R-:W-:Y:S01]  /*1240*/  IMAD.HI.U32 R3, R155, R3, RZ ;  /* 0x000000039b037227 */ /* 0x004fe200078e00ff */
[----:B------:R-:W-:-:S04]  /*1250*/  ISETP.NE.AND P0, PT, R2, 0x1, PT ;  /* 0x000000010200780c */ /* 0x000fc80003f05270 */
[----:B----4-:R-:W-:-:S04]  /*1260*/  SHF.R.U32.HI R6, RZ, R6, R3 ;  /* 0x00000006ff067219 */ /* 0x010fc80000011603 */
[----:B------:R-:W-:Y:S02]  /*1270*/  SEL R3, R155, R6, !P0 ;  /* 0x000000069b037207 */ /* 0x000fe40004000000 */
[----:B---3--:R-:W-:-:S04]  /*1280*/  ISETP.NE.AND P1, PT, R8, 0x1, PT ;  /* 0x000000010800780c */ /* 0x008fc80003f25270 */
[----:B------:R-:W-:-:S05]  /*1290*/  SEL R4, R165, R4, !P1 ;  /* 0x00000004a5047207 */ /* 0x000fca0004800000 */
[----:B------:R-:W-:Y:S02]  /*12a0*/  IMAD.IADD R5, R3, 0x1, -R4 ;  /* 0x0000000103057824 */ /* 0x000fe400078e0a04 */
[----:B------:R-:W-:Y:S02]  /*12b0*/  IMAD.IADD R3, R4, 0x1, -R3 ;  /* 0x0000000104037824 */ /* 0x000fe400078e0a03 */
[----:B------:R-:W-:Y:S02]  /*12c0*/  IMAD R165, R5, R8, R165 ;  /* 0x0000000805a57224 */ /* 0x000fe400078e02a5 */
[----:B------:R-:W-:-:S07]  /*12d0*/  IMAD R155, R3, R2, R155 ;  /* 0x00000002039b7224 */ /* 0x000fce00078e029b */
.L_x_16:
[----:B------:R-:W-:Y:S01]  /*12e0*/  BAR.SYNC.DEFER_BLOCKING 0x0 ;  /* 0x0000000000007b1d */ /* 0x000fe20000010000 */
[----:B------:R-:W-:Y:S01]  /*12f0*/  UISETP.NE.AND UP1, UPT, UR8, 0x2, UPT ;  /* 0x000000020800788c */ /* 0x000fe2000bf25270 */
[----:B------:R-:W-:Y:S02]  /*1300*/  ISETP.NE.OR P5, PT, R0, 0x2, !P5 ;  /* 0x000000020000780c */ /* 0x000fe40006fa5670 */
[----:B------:R-:W-:-:S06]  /*1310*/  LOP3.LUT R2, R166, 0x1f, RZ, 0xc0, !PT ;  /* 0x0000001fa6027812 */ /* 0x000fcc00078ec0ff */
[----:B------:R-:W-:Y:S05]  /*1320*/  BRA.U UP1, `(.L_x_17) ;  /* 0x0000001101387547 */ /* 0x000fea000b800000 */
[----:B------:R-:W1:Y:S01]  /*1330*/  LDCU UR13, c[0x0][0x38c] ;  /* 0x00007180ff0d77ac */ /* 0x000e620008000800 */
[----:B------:R-:W2:Y:S01]  /*1340*/  LDC R9, c[0x0][0x370] ;  /* 0x0000dc00ff097b82 */ /* 0x000ea20000000800 */
[----:B------:R-:W-:Y:S01]  /*1350*/  PLOP3.LUT P1, PT, PT, PT, UP2, 0x80, 0x8 ;  /* 0x000000000008781c */ /* 0x000fe20003f2f028 */
[----:B------:R-:W-:Y:S01]  /*1360*/  IMAD.MOV.U32 R15, RZ, RZ, 0x1 ;  /* 0x00000001ff0f7424 */ /* 0x000fe200078e00ff */
[----:B------:R-:W-:Y:S01]  /*1370*/  ISETP.EQ.OR P4, PT, R2, RZ, P5 ;  /* 0x000000ff0200720c */ /* 0x000fe20002f82670 */
[----:B------:R-:W-:Y:S01]  /*1380*/  IMAD.MOV.U32 R14, RZ, RZ, RZ ;  /* 0x000000ffff0e7224 */ /* 0x000fe200078e00ff */
[----:B------:R-:W-:Y:S02]  /*1390*/  PLOP3.LUT P1, PT, P1, PT, PT, 0x8, 0x80 ;  /* 0x000000000080781c */ /* 0x000fe40000f2e170 */
[----:B------:R-:W-:Y:S01]  /*13a0*/  CS2R R12, SRZ ;  /* 0x00000000000c7805 */ /* 0x000fe2000001ff00 */
[----:B------:R-:W-:Y:S01]  /*13b0*/  IMAD.MOV.U32 R10, RZ, RZ, 0x1 ;  /* 0x00000001ff0a7424 */ /* 0x000fe200078e00ff */
[----:B------:R-:W4:Y:S01]  /*13c0*/  LDC R0, c[0x0][0x374] ;  /* 0x0000dd00ff007b82 */ /* 0x000f220000000800 */
[----:B------:R-:W2:Y:S01]  /*13d0*/  LDCU.64 UR22, c[0x0][0x348] ;  /* 0x00006900ff1677ac */ /* 0x000ea20008000a00 */
[----:B------:R-:W-:Y:S01]  /*13e0*/  UMOV UR6, URZ ;  /* 0x000000ff00067c82 */ /* 0x000fe20008000000 */
[----:B-1----:R-:W-:-:S04]  /*13f0*/  UIADD3 UR5, UPT, UPT, UR13, 0x1f, URZ ;  /* 0x0000001f0d057890 */ /* 0x002fc8000fffe0ff */
[----:B------:R-:W-:-:S04]  /*1400*/  USHF.R.S32.HI UR4, URZ, 0x1f, UR5 ;  /* 0x0000001fff047899 */ /* 0x000fc80008011405 */
[----:B------:R-:W-:-:S04]  /*1410*/  ULEA.HI UR4, UR4, UR5, URZ, 0x5 ;  /* 0x0000000504047291 */ /* 0x000fc8000f8f28ff */
[----:B------:R-:W-:Y:S02]  /*1420*/  USHF.R.S32.HI UR15, URZ, 0x5, UR4 ;  /* 0x00000005ff0f7899 */ /* 0x000fe40008011404 */
[----:B------:R-:W-:Y:S02]  /*1430*/  UIADD3 UR4, UPT, UPT, UR13, -0x1, URZ ;  /* 0xffffffff0d047890 */ /* 0x000fe4000fffe0ff */
[----:B------:R-:W-:Y:S02]  /*1440*/  UISETP.LT.U32.AND UP0, UPT, UR15, 0x3, UPT ;  /* 0x000000030f00788c */ /* 0x000fe4000bf01070 */
[----:B------:R-:W-:Y:S02]  /*1450*/  UISETP.GE.U32.AND UP1, UPT, UR4, -0x3f, UPT ;  /* 0xffffffc10400788c */ /* 0x000fe4000bf26070 */
[----:B------:R-:W-:Y:S02]  /*1460*/  USEL UR14, UR15, 0x3, UP0 ;  /* 0x000000030f0e7887 */ /* 0x000fe40008000000 */
[----:B------:R-:W-:-:S02]  /*1470*/  UIADD3 UR13, UPT, UPT, UR13, 0x3e, URZ ;  /* 0x0000003e0d0d7890 */ /* 0x000fc4000fffe0ff */
[----:B------:R-:W-:Y:S02]  /*1480*/  UIADD3 UR5, UPT, UPT, UR14, -0x1, URZ ;  /* 0xffffffff0e057890 */ /* 0x000fe4000fffe0ff */
[----:B------:R-:W-:-:S03]  /*1490*/  UIADD3 UR7, UPT, UPT, UR15, -UR14, URZ ;  /* 0x8000000e0f077290 */ /* 0x000fc6000fffe0ff */
[----:B------:R-:W-:-:S04]  /*14a0*/  @UP1 UIADD3 UR5, UPT, UPT, UR14, URZ, URZ ;  /* 0x000000ff0e051290 */ /* 0x000fc8000fffe0ff */
[----:B--2---:R-:W-:-:S12]  /*14b0*/  UIADD3 UR5, UPT, UPT, UR5, 0x1, URZ ;  /* 0x0000000105057890 */ /* 0x004fd8000fffe0ff */
.L_x_35:
[----:B------:R-:W-:Y:S01]  /*14c0*/  UISETP.NE.AND UP0, UPT, UR37, URZ, UPT ;  /* 0x000000ff2500728c */ /* 0x000fe2000bf05270 */
[----:B------:R-:W1:Y:S08]  /*14d0*/  S2UR UR37, SR_CgaCtaId ;  /* 0x00000000002579c3 */ /* 0x000e700000008800 */
[----:B------:R-:W-:Y:S05]  /*14e0*/  BRA.U UP0, `(.L_x_18) ;  /* 0x0000000100347547 */ /* 0x000fea000b800000 */
[----:B------:R-:W2:Y:S01]  /*14f0*/  S2R R2, SR_CgaCtaId ;  /* 0x0000000000027919 */ /* 0x000ea20000008800 */
[----:B------:R-:W-:-:S04]  /*1500*/  MOV R3, 0x400 ;  /* 0x0000040000037802 */ /* 0x000fc80000000f00 */
[----:B--2---:R-:W-:Y:S02]  /*1510*/  LEA R3, R2, R3, 0x18 ;  /* 0x0000000302037211 */ /* 0x004fe400078ec0ff */
[----:B------:R-:W-:-:S03]  /*1520*/  SHF.L.U32 R2, R10, 0x1f, RZ ;  /* 0x0000001f0a027819 */ /* 0x000fc600000006ff */
[----:B------:R-:W-:-:S04]  /*1530*/  IMAD R3, R12, 0x8, R3 ;  /* 0x000000080c037824 */ /* 0x000fc800078e0203 */
[----:B------:R-:W2:Y:S02]  /*1540*/  SYNCS.PHASECHK.TRANS64.TRYWAIT P0, [R3+URZ+0xc0], R2 ;  /* 0x0000c002030075a7 */ /* 0x000ea400080011ff */
[----:B--2---:R-:W-:Y:S05]  /*1550*/  @!P0 BRA `(.L_x_19) ;  /* 0x0000005000788947 */ /* 0x004fea0003800000 */
.L_x_94:
[----:B------:R-:W-:Y:S01]  /*1560*/  VIADD R12, R12, 0x1 ;  /* 0x000000010c0c7836 */ /* 0x000fe20000000000 */
[----:B------:R2:W-:Y:S04]  /*1570*/  SYNCS.ARRIVE.TRANS64.A1T0 RZ, [R3+URZ+0xb0], RZ ;  /* 0x0000b0ff03ff79a7 */ /* 0x0005e800081000ff */
[----:B------:R-:W-:-:S04]  /*1580*/  ISETP.NE.AND P0, PT, R12, 0x2, PT ;  /* 0x000000020c00780c */ /* 0x000fc80003f05270 */
[----:B------:R-:W-:Y:S02]  /*1590*/  SEL R12, R12, RZ, P0 ;  /* 0x000000ff0c0c7207 */ /* 0x000fe40000000000 */
[----:B--2---:R-:W-:-:S04]  /*15a0*/  SEL R3, RZ, 0x1, P0 ;  /* 0x00000001ff037807 */ /* 0x004fc80000000000 */
[----:B------:R-:W-:-:S07]  /*15b0*/  LOP3.LUT R10, R10, R3, RZ, 0x3c, !PT ;  /* 0x000000030a0a7212 */ /* 0x000fce00078e3cff */
.L_x_18:
[----:B------:R-:W-:Y:S01]  /*15c0*/  UMOV UR4, 0x400 ;  /* 0x0000040000047882 */ /* 0x000fe20000000000 */
[----:B------:R-:W-:Y:S01]  /*15d0*/  SHF.L.U32 R2, R15, 0x1f, RZ ;  /* 0x0000001f0f027819 */ /* 0x000fe200000006ff */
[----:B-1----:R-:W-:Y:S01]  /*15e0*/  ULEA UR4, UR37, UR4, 0x18 ;  /* 0x0000000425047291 */ /* 0x002fe2000f8ec0ff */
[----:B------:R-:W-:Y:S01]  /*15f0*/  R2UR UR35, R165 ;  /* 0x00000000a52372ca */ /* 0x000fe200000e0000 */
[----:B------:R-:W-:Y:S01]  /*1600*/  UISETP.GE.U32.AND UP0, UPT, UR13, 0x3f, UPT ;  /* 0x0000003f0d00788c */ /* 0x000fe2000bf06070 */
[----:B------:R-:W-:Y:S01]  /*1610*/  R2UR UR11, R155 ;  /* 0x000000009b0b72ca */ /* 0x000fe200000e0000 */
[----:B------:R-:W-:Y:S01]  /*1620*/  ULEA UR8, UR6, UR4, 0x3 ;  /* 0x0000000406087291 */ /* 0x000fe2000f8e18ff */
[----:B------:R-:W-:-:S08]  /*1630*/  UMOV UR24, URZ ;  /* 0x000000ff00187c82 */ /* 0x000fd00008000000 */
[----:B------:R1:W2:Y:S01]  /*1640*/  SYNCS.PHASECHK.TRANS64.TRYWAIT P0, [UR8+0x18], R2 ;  /* 0x00001802ff0075a7 */ /* 0x0002a20008001108 */
[----:B------:R-:W-:Y:S02]  /*1650*/  USHF.L.U32 UR35, UR35, 0x7, URZ ;  /* 0x0000000723237899 */ /* 0x000fe400080006ff */
[----:B------:R-:W-:Y:S01]  /*1660*/  USHF.L.U32 UR11, UR11, 0x6, URZ ;  /* 0x000000060b0b7899 */ /* 0x000fe200080006ff */
[----:B------:R-:W-:Y:S11]  /*1670*/  BRA.U !UP0, `(.L_x_20) ;  /* 0x0000000108a87547 */ /* 0x000ff6000b800000 */
[----:B------:R-:W-:Y:S01]  /*1680*/  UMOV UR16, URZ ;  /* 0x000000ff00107c82 */ /* 0x000fe20008000000 */
[----:B------:R-:W-:-:S05]  /*1690*/  UMOV UR17, UR6 ;  /* 0x0000000600117c82 */ /* 0x000fca0008000000 */
.L_x_25:
[----:B-1----:R-:W-:Y:S01]  /*16a0*/  ULEA UR33, UR17, UR4, 0x3 ;  /* 0x0000000411217291 */ /* 0x002fe2000f8e18ff */
[----:B--2---:R-:W-:Y:S01]  /*16b0*/  @!P5 MOV R3, 0x1800 ;  /* 0x000018000003d802 */ /* 0x004fe20000000f00 */
[----:B--2---:R-:W-:Y:S10]  /*16c0*/  @P0 BRA `(.L_x_21) ;  /* 0x00000000000c0947 */ /* 0x004ff40003800000 */
[----:B------:R-:W-:-:S04]  /*16d0*/  SHF.L.U32 R5, R15, 0x1f, RZ ;  /* 0x0000001f0f057819 */ /* 0x000fc800000006ff */
[----:B------:R-:W2:Y:S02]  /*16e0*/  SYNCS.PHASECHK.TRANS64.TRYWAIT P0, [UR33+0x18], R5 ;  /* 0x00001805ff0075a7 */ /* 0x000ea40008001121 */
[----:B--2---:R-:W-:Y:S05]  /*16f0*/  @!P0 BRA `(.L_x_22) ;  /* 0x0000005000248947 */ /* 0x004fea0003800000 */
.L_x_21:
[----:B------:R2:W-:Y:S01]  /*1700*/  @!P5 SYNCS.ARRIVE.TRANS64 RZ, [UR33], R3 ;  /* 0x00000003ffffd9a7 */ /* 0x0005e20008000021 */
[----:B------:R-:W-:Y:S04]  /*1710*/  BSSY.RECONVERGENT B0, `(.L_x_23) ;  /* 0x0000003000007945 */ /* 0x000fe80003800200 */
[----:B------:R-:W-:Y:S05]  /*1720*/  @P4 BRA `(.L_x_24) ;  /* 0x0000000000044947 */ /* 0x000fea0003800000 */
[----:B------:R-:W-:Y:S05]  /*1730*/  BPT.TRAP 0x1 ;  /* 0x000000040000795c */ /* 0x000fea0000300000 */
.L_x_24:
[----:B------:R-:W-:Y:S05]  /*1740*/  BSYNC.RECONVERGENT B0 ;  /* 0x0000000000007941 */ /* 0x000fea0003800200 */
.L_x_23:
[----:B------:R-:W-:Y:S02]  /*1750*/  UIADD3 UR6, UPT, UPT, UR17, 0x1, URZ ;  /* 0x0000000111067890 */ /* 0x000fe4000fffe0ff */
[----:B------:R-:W-:Y:S02]  /*1760*/  ULEA UR32, UR17, UR4, 0xc ;  /* 0x0000000411207291 */ /* 0x000fe4000f8e60ff */
[----:B------:R-:W-:Y:S02]  /*1770*/  UISETP.NE.AND UP0, UPT, UR6, 0x3, UPT ;  /* 0x000000030600788c */ /* 0x000fe4000bf05270 */
[----:B------:R-:W-:Y:S02]  /*1780*/  UIADD3 UR26, UP1, UPT, UR22, 0x80, URZ ;  /* 0x00000080161a7890 */ /* 0x000fe4000ff3e0ff */
[----:B------:R-:W-:Y:S02]  /*1790*/  USEL UR9, URZ, 0x1, UP0 ;  /* 0x00000001ff097887 */ /* 0x000fe40008000000 */
[----:B------:R-:W-:-:S02]  /*17a0*/  USEL UR6, UR6, URZ, UP0 ;  /* 0x000000ff06067287 */ /* 0x000fc40008000000 */
[----:B------:R-:W-:Y:S02]  /*17b0*/  UIADD3 UR20, UP0, UPT, UR22, 0x180, URZ ;  /* 0x0000018016147890 */ /* 0x000fe4000ff1e0ff */
[----:B------:R-:W-:Y:S01]  /*17c0*/  ULEA UR8, UR6, UR4, 0x3 ;  /* 0x0000000406087291 */ /* 0x000fe2000f8e18ff */
[----:B------:R-:W-:Y:S01]  /*17d0*/  LOP3.LUT R15, R15, UR9, RZ, 0x3c, !PT ;  /* 0x000000090f0f7c12 */ /* 0x000fe2000f8e3cff */
[----:B------:R-:W-:Y:S02]  /*17e0*/  USHF.L.U32 UR34, UR16, 0x5, URZ ;  /* 0x0000000510227899 */ /* 0x000fe400080006ff */
[----:B------:R-:W-:Y:S01]  /*17f0*/  UIADD3.X UR27, UPT, UPT, URZ, UR23, URZ, UP1, !UPT ;  /* 0x00000017ff1b7290 */ /* 0x000fe20008ffe4ff */
[----:B-1----:R-:W-:Y:S01]  /*1800*/  SHF.L.U32 R2, R15, 0x1f, RZ ;  /* 0x0000001f0f027819 */ /* 0x002fe200000006ff */
[----:B------:R-:W-:Y:S02]  /*1810*/  UIADD3 UR32, UPT, UPT, UR32, 0x4400, URZ ;  /* 0x0000440020207890 */ /* 0x000fe4000fffe0ff */
[----:B------:R-:W-:Y:S01]  /*1820*/  UIADD3.X UR21, UPT, UPT, URZ, UR23, URZ, UP0, !UPT ;  /* 0x00000017ff157290 */ /* 0x000fe200087fe4ff */
[----:B------:R1:W1:Y:S01]  /*1830*/  SYNCS.PHASECHK.TRANS64.TRYWAIT P0, [UR8+0x18], R2 ;  /* 0x00001802ff0075a7 */ /* 0x0002620008001108 */
[----:B------:R-:W-:Y:S01]  /*1840*/  ULEA UR8, UR17, UR4, 0xb ;  /* 0x0000000411087291 */ /* 0x000fe2000f8e58ff */
[----:B------:R-:W-:Y:S01]  /*1850*/  UMOV UR18, 0x0 ;  /* 0x0000000000127882 */ /* 0x000fe20000000000 */
[----:B------:R-:W-:-:S02]  /*1860*/  UMOV UR19, 0x10000000 ;  /* 0x1000000000137882 */ /* 0x000fc40000000000 */
[----:B------:R-:W-:Y:S01]  /*1870*/  UIADD3 UR8, UPT, UPT, UR8, 0x7400, URZ ;  /* 0x0000740008087890 */ /* 0x000fe2000fffe0ff */
[----:B------:R1:W-:Y:S01]  /*1880*/  UTMALDG.3D [UR32], [UR26], desc[UR18] ;  /* 0x000012201a0075b4 */ /* 0x0003e20008011000 */
[----:B------:R-:W-:Y:S01]  /*1890*/  UMOV UR12, UR36 ;  /* 0x00000024000c7c82 */ /* 0x000fe20008000000 */
[----:B------:R-:W-:Y:S01]  /*18a0*/  UMOV UR9, UR33 ;  /* 0x0000002100097c82 */ /* 0x000fe20008000000 */
[----:B------:R-:W-:Y:S01]  /*18b0*/  UMOV UR10, UR34 ;  /* 0x00000022000a7c82 */ /* 0x000fe20008000000 */
[----:B------:R-:W-:Y:S01]  /*18c0*/  UIADD3 UR16, UPT, UPT, UR16, 0x1, URZ ;  /* 0x0000000110107890 */ /* 0x000fe2000fffe0ff */
[----:B------:R-:W-:Y:S01]  /*18d0*/  UMOV UR24, UR5 ;  /* 0x0000000500187c82 */ /* 0x000fe20008000000 */
[----:B------:R-:W-:Y:S02]  /*18e0*/  UMOV UR17, UR6 ;  /* 0x0000000600117c82 */ /* 0x000fe40008000000 */
[----:B------:R1:W-:Y:S01]  /*18f0*/  UTMALDG.3D [UR8], [UR20], desc[UR18] ;  /* 0x00001208140075b4 */ /* 0x0003e20008011000 */
[----:B------:R-:W-:-:S09]  /*1900*/  UISETP.NE.AND UP0, UPT, UR16, UR5, UPT ;  /* 0x000000051000728c */ /* 0x000fd2000bf05270 */
[----:B------:R-:W-:Y:S05]  /*1910*/  BRA.U UP0, `(.L_x_25) ;  /* 0xfffffffd00607547 */ /* 0x000fea000b83ffff */
.L_x_20:
[----:B-1----:R-:W-:Y:S01]  /*1920*/  ULEA UR8, UR6, UR4, 0x3 ;  /* 0x0000000406087291 */ /* 0x002fe2000f8e18ff */
[----:B------:R-:W-:Y:S01]  /*1930*/  SHF.L.U32 R2, R15, 0x1f, RZ ;  /* 0x0000001f0f027819 */ /* 0x000fe200000006ff */
[----:B------:R-:W-:Y:S01]  /*1940*/  @!P1 SYNCS.ARRIVE.TRANS64.A1T0 RZ, [UR4+0x48], RZ ;  /* 0x000048ffffff99a7 */ /* 0x000fe20008100004 */
[----:B------:R-:W-:-:S06]  /*1950*/  UISETP.GT.AND UP0, UPT, UR15, UR14, UPT ;  /* 0x0000000e0f00728c */ /* 0x000fcc000bf04270 */
[----:B--2---:R1:W2:Y:S03]  /*1960*/  SYNCS.PHASECHK.TRANS64.TRYWAIT P0, [UR8+0x18], R2 ;  /* 0x00001802ff0075a7 */ /* 0x0042a60008001108 */
[----:B------:R-:W-:Y:S05]  /*1970*/  BRA.U !UP0, `(.L_x_26) ;  /* 0x0000000108ac7547 */ /* 0x000fea000b800000 */
[----:B------:R-:W-:Y:S01]  /*1980*/  UIADD3 UR21, UPT, UPT, UR7, UR24, URZ ;  /* 0x0000001807157290 */ /* 0x000fe2000fffe0ff */
[----:B------:R-:W-:-:S11]  /*1990*/  UMOV UR25, UR6 ;  /* 0x0000000600197c82 */ /* 0x000fd60008000000 */
.L_x_31:
[----:B-1----:R-:W-:Y:S01]  /*19a0*/  ULEA UR17, UR25, UR4, 0x3 ;  /* 0x0000000419117291 */ /* 0x002fe2000f8e18ff */
[----:B--2---:R-:W-:Y:S01]  /*19b0*/  @!P5 MOV R3, 0x1800 ;  /* 0x000018000003d802 */ /* 0x004fe20000000f00 */
[----:B--2---:R-:W-:Y:S10]  /*19c0*/  @P0 BRA `(.L_x_27) ;  /* 0x00000000000c0947 */ /* 0x004ff40003800000 */
[----:B------:R-:W-:-:S04]  /*19d0*/  SHF.L.U32 R5, R15, 0x1f, RZ ;  /* 0x0000001f0f057819 */ /* 0x000fc800000006ff */
[----:B------:R-:W2:Y:S02]  /*19e0*/  SYNCS.PHASECHK.TRANS64.TRYWAIT P0, [UR17+0x18], R5 ;  /* 0x00001805ff0075a7 */ /* 0x000ea40008001111 */
[----:B--2---:R-:W-:Y:S05]  /*19f0*/  @!P0 BRA `(.L_x_28) ;  /* 0x0000004c007c8947 */ /* 0x004fea0003800000 */
.L_x_27:
[----:B------:R2:W-:Y:S01]  /*1a00*/  @!P5 SYNCS.ARRIVE.TRANS64 RZ, [UR17], R3 ;  /* 0x00000003ffffd9a7 */ /* 0x0005e20008000011 */
[----:B------:R-:W-:Y:S04]  /*1a10*/  BSSY.RECONVERGENT B0, `(.L_x_29) ;  /* 0x0000003000007945 */ /* 0x000fe80003800200 */
[----:B------:R-:W-:Y:S05]  /*1a20*/  @P4 BRA `(.L_x_30) ;  /* 0x0000000000044947 */ /* 0x000fea0003800000 */
[----:B------:R-:W-:Y:S05]  /*1a30*/  BPT.TRAP 0x1 ;  /* 0x000000040000795c */ /* 0x000fea0000300000 */
.L_x_30:
[----:B------:R-:W-:Y:S05]  /*1a40*/  BSYNC.RECONVERGENT B0 ;  /* 0x0000000000007941 */ /* 0x000fea0003800200 */
.L_x_29:
        /* <DEDUP_REMOVED lines=10> */
[----:B------:R-:W-:Y:S01]  /*1af0*/  UIADD3 UR16, UPT, UPT, UR16, 0x4400, URZ ;  /* 0x0000440010107890 */ /* 0x000fe2000fffe0ff */
[----:B-1----:R-:W-:Y:S01]  /*1b00*/  SHF.L.U32 R2, R15, 0x1f, RZ ;  /* 0x0000001f0f027819 */ /* 0x002fe200000006ff */
[----:B------:R-:W-:Y:S02]  /*1b10*/  UIADD3.X UR31, UPT, UPT, URZ, UR23, URZ, UP1, !UPT ;  /* 0x00000017ff1f7290 */ /* 0x000fe40008ffe4ff */
[----:B------:R-:W-:Y:S01]  /*1b20*/  UIADD3.X UR29, UPT, UPT, URZ, UR23, URZ, UP0, !UPT ;  /* 0x00000017ff1d7290 */ /* 0x000fe200087fe4ff */
[----:B------:R1:W1:Y:S01]  /*1b30*/  SYNCS.PHASECHK.TRANS64.TRYWAIT P0, [UR8+0x18], R2 ;  /* 0x00001802ff0075a7 */ /* 0x0002620008001108 */
[----:B------:R-:W-:Y:S01]  /*1b40*/  ULEA UR8, UR25, UR4, 0xb ;  /* 0x0000000419087291 */ /* 0x000fe2000f8e58ff */
[----:B------:R-:W-:Y:S01]  /*1b50*/  UMOV UR26, 0x0 ;  /* 0x00000000001a7882 */ /* 0x000fe20000000000 */
[----:B------:R-:W-:-:S02]  /*1b60*/  UMOV UR27, 0x10000000 ;  /* 0x10000000001b7882 */ /* 0x000fc40000000000 */
[----:B------:R-:W-:Y:S01]  /*1b70*/  UIADD3 UR8, UPT, UPT, UR8, 0x7400, URZ ;  /* 0x0000740008087890 */ /* 0x000fe2000fffe0ff */
[----:B------:R-:W-:Y:S01]  /*1b80*/  UMOV UR19, UR35 ;  /* 0x0000002300137c82 */ /* 0x000fe20008000000 */
[----:B------:R-:W-:Y:S01]  /*1b90*/  UMOV UR20, UR36 ;  /* 0x0000002400147c82 */ /* 0x000fe20008000000 */
[----:B------:R-:W-:Y:S01]  /*1ba0*/  UMOV UR12, UR36 ;  /* 0x00000024000c7c82 */ /* 0x000fe20008000000 */
[----:B------:R-:W-:Y:S01]  /*1bb0*/  UMOV UR9, UR17 ;  /* 0x0000001100097c82 */ /* 0x000fe20008000000 */
[----:B------:R-:W-:Y:S01]  /*1bc0*/  UMOV UR10, UR18 ;  /* 0x00000012000a7c82 */ /* 0x000fe20008000000 */
[----:B------:R1:W-:Y:S01]  /*1bd0*/  UTMALDG.3D [UR16], [UR30], desc[UR26] ;  /* 0x00001a101e0075b4 */ /* 0x0003e20008011000 */
[----:B------:R-:W-:Y:S01]  /*1be0*/  UIADD3 UR24, UPT, UPT, UR24, 0x1, URZ ;  /* 0x0000000118187890 */ /* 0x000fe2000fffe0ff */
[----:B------:R-:W-:-:S03]  /*1bf0*/  UMOV UR25, UR6 ;  /* 0x0000000600197c82 */ /* 0x000fc60008000000 */
[----:B------:R-:W-:Y:S01]  /*1c00*/  UISETP.NE.AND UP0, UPT, UR24, UR21, UPT ;  /* 0x000000151800728c */ /* 0x000fe2000bf05270 */
[----:B------:R1:W-:Y:S08]  /*1c10*/  UTMALDG.3D [UR8], [UR28], desc[UR26] ;  /* 0x00001a081c0075b4 */ /* 0x0003f00008011000 */
[----:B------:R-:W-:Y:S05]  /*1c20*/  BRA.U UP0, `(.L_x_31) ;  /* 0xfffffffd005c7547 */ /* 0x000fea000b83ffff */
.L_x_26:
[C---:B-1----:R-:W-:Y:S01]  /*1c30*/  LEA R2, R14.reuse, UR4, 0x3 ;  /* 0x000000040e027c11 */ /* 0x042fe2000f8e18ff */
[----:B------:R-:W-:Y:S01]  /*1c40*/  NOP ;  /* 0x0000000000007918 */ /* 0x000fe20000000000 */
[----:B--2---:R-:W-:Y:S02]  /*1c50*/  SHF.L.U32 R3, R13, 0x1f, RZ ;  /* 0x0000001f0d037819 */ /* 0x004fe400000006ff */
[----:B------:R-:W-:Y:S02]  /*1c60*/  LEA R4, R14, UR4, 0x4 ;  /* 0x000000040e047c11 */ /* 0x000fe4000f8e20ff */
[----:B------:R-:W1:Y:S02]  /*1c70*/  SYNCS.PHASECHK.TRANS64.TRYWAIT P0, [R2+URZ+0x50], R3 ;  /* 0x00005003020075a7 */ /* 0x000e6400080011ff */
[----:B-1----:R-:W-:Y:S05]  /*1c80*/  @!P0 BRA `(.L_x_32) ;  /* 0x0000004800f08947 */ /* 0x002fea0003800000 */
.L_x_97:
[----:B------:R-:W2:Y:S01]  /*1c90*/  LDS.128 R4, [R4+0xe0] ;  /* 0x0000e00004047984 */ /* 0x000ea20000000c00 */
[----:B---3--:R-:W-:Y:S01]  /*1ca0*/  ISETP.GE.AND P0, PT, R72, 0x1, PT ;  /* 0x000000014800780c */ /* 0x008fe20003f06270 */
[----:B-1----:R-:W-:Y:S01]  /*1cb0*/  VIADD R2, R2, 0x60 ;  /* 0x0000006002027836 */ /* 0x002fe20000000000 */
[----:B------:R-:W-:Y:S01]  /*1cc0*/  @!PT LDS RZ, [RZ] ;  /* 0x00000000fffff984 */ /* 0x000fe20000000800 */
[----:B------:R-:W-:Y:S01]  /*1cd0*/  @!PT LDS RZ, [RZ] ;  /* 0x00000000fffff984 */ /* 0x000fe20000000800 */
[----:B------:R-:W-:Y:S01]  /*1ce0*/  @!PT LDS RZ, [RZ] ;  /* 0x00000000fffff984 */ /* 0x000fe20000000800 */
[----:B------:R-:W-:Y:S01]  /*1cf0*/  @!PT LDS RZ, [RZ] ;  /* 0x00000000fffff984 */ /* 0x000fe20000000800 */
[----:B------:R1:W-:Y:S06]  /*1d00*/  MEMBAR.ALL.CTA ;  /* 0x0000000000007992 */ /* 0x0003ec0000008000 */
[----:B-1----:R-:W1:Y:S01]  /*1d10*/  FENCE.VIEW.ASYNC.S ;  /* 0x00000000000073c6 */ /* 0x002e620000000000 */
[----:B------:R-:W-:-:S04]  /*1d20*/  PRMT R2, RZ, 0x654, R2 ;  /* 0x00000654ff027816 */ /* 0x000fc80000000002 */
[----:B-1----:R1:W-:Y:S01]  /*1d30*/  SYNCS.ARRIVE.TRANS64.RED.A1T0 RZ, [R2+URZ], RZ ;  /* 0x000000ff02ff79a7 */ /* 0x0023e200081004ff */
[----:B--2---:R-:W-:-:S13]  /*1d40*/  LOP3.LUT P2, RZ, R6, 0x1, RZ, 0xc0, !PT ;  /* 0x0000000106ff7812 */ /* 0x004fda000784c0ff */
[----:B------:R-:W-:Y:S01]  /*1d50*/  @P2 SHF.R.U32.HI R3, RZ, 0x10, R5 ;  /* 0x00000010ff032819 */ /* 0x000fe20000011605 */
[----:B------:R-:W-:Y:S01]  /*1d60*/  VOTEU.ANY UP0, P2 ;  /* 0x0000000000ff7886 */ /* 0x000fe20001000100 */
[----:B------:R-:W-:Y:S02]  /*1d70*/  @P2 MOV R11, R4 ;  /* 0x00000004000b2202 */ /* 0x000fe40000000f00 */
[----:B------:R-:W-:Y:S02]  /*1d80*/  @P2 R2UR.BROADCAST UR8, R3 ;  /* 0x00000000030822ca */ /* 0x000fe400008e0000 */
[----:B------:R-:W-:-:S11]  /*1d90*/  @P2 LOP3.LUT R8, R5, 0xffff, RZ, 0xc0, !PT ;  /* 0x0000ffff05082812 */ /* 0x000fd600078ec0ff */
[----:B------:R-:W-:Y:S01]  /*1da0*/  @UP0 UMOV UR36, UR8 ;  /* 0x0000000800240c82 */ /* 0x000fe20008000000 */
[----:B-1----:R-:W-:Y:S05]  /*1db0*/  @!P0 BRA `(.L_x_33) ;  /* 0x0000000000b88947 */ /* 0x002fea0003800000 */
[----:B------:R-:W4:Y:S01]  /*1dc0*/  LDC.64 R4, c[0x0][0xb18] ;  /* 0x0002c600ff047b82 */ /* 0x000f220000000a00 */
[----:B------:R-:W-:-:S07]  /*1dd0*/  ISETP.NE.AND P3, PT, R72, 0x1, PT ;  /* 0x000000014800780c */ /* 0x000fce0003f65270 */
[----:B------:R-:W1:Y:S08]  /*1de0*/  LDC.64 R6, c[0x0][0xb10] ;  /* 0x0002c400ff067b82 */ /* 0x000e700000000a00 */
[----:B------:R-:W2:Y:S08]  /*1df0*/  LDC R16, c[0x0][0xb20] ;  /* 0x0002c800ff107b82 */ /* 0x000eb00000000800 */
[----:B------:R-:W3:Y:S01]  /*1e00*/  LDC R18, c[0x0][0xb0c] ;  /* 0x0002c300ff127b82 */ /* 0x000ee20000000800 */
[----:B----4-:R-:W-:Y:S01]  /*1e10*/  IMAD.HI.U32 R17, R0, R5, RZ ;  /* 0x0000000500117227 */ /* 0x010fe200078e00ff */
[----:B------:R-:W-:-:S03]  /*1e20*/  ISETP.NE.AND P0, PT, R4, 0x1, PT ;  /* 0x000000010400780c */ /* 0x000fc60003f05270 */
[----:B------:R-:W-:-:S03]  /*1e30*/  IMAD.HI.U32 R5, R8, R5, RZ ;  /* 0x0000000508057227 */ /* 0x000fc600078e00ff */
[----:B------:R-:W4:Y:S01]  /*1e40*/  LDC.64 R2, c[0x0][0xb28] ;  /* 0x0002ca00ff027b82 */ /* 0x000f220000000a00 */
[----:B-1----:R-:W-:-:S04]  /*1e50*/  IMAD.HI.U32 R20, R9, R6, RZ ;  /* 0x0000000609147227 */ /* 0x002fc800078e00ff */
[----:B------:R-:W-:Y:S01]  /*1e60*/  IMAD.HI.U32 R22, R11, R6, RZ ;  /* 0x000000060b167227 */ /* 0x000fe200078e00ff */
[----:B------:R-:W-:Y:S02]  /*1e70*/  SHF.R.U32.HI R20, RZ, R7, R20 ;  /* 0x00000007ff147219 */ /* 0x000fe40000011614 */
[-C--:B--2---:R-:W-:Y:S02]  /*1e80*/  SHF.R.U32.HI R17, RZ, R16.reuse, R17 ;  /* 0x00000010ff117219 */ /* 0x084fe40000011611 */
[----:B------:R-:W-:Y:S02]  /*1e90*/  SHF.R.U32.HI R5, RZ, R16, R5 ;  /* 0x00000010ff057219 */ /* 0x000fe40000011605 */
[----:B------:R-:W-:Y:S02]  /*1ea0*/  SEL R17, R0, R17, !P0 ;  /* 0x0000001100117207 */ /* 0x000fe40004000000 */
[----:B------:R-:W-:Y:S02]  /*1eb0*/  SHF.R.U32.HI R22, RZ, R7, R22 ;  /* 0x00000007ff167219 */ /* 0x000fe40000011616 */
[----:B---3--:R-:W-:-:S02]  /*1ec0*/  ISETP.NE.AND P1, PT, R18, 0x1, PT ;  /* 0x000000011200780c */ /* 0x008fc40003f25270 */
[----:B------:R-:W-:Y:S02]  /*1ed0*/  SEL R5, R8, R5, !P0 ;  /* 0x0000000508057207 */ /* 0x000fe40004000000 */
[----:B------:R-:W-:Y:S02]  /*1ee0*/  SEL R19, R9, R20, !P1 ;  /* 0x0000001409137207 */ /* 0x000fe40004800000 */
[----:B------:R-:W-:Y:S01]  /*1ef0*/  SEL R7, R11, R22, !P1 ;  /* 0x000000160b077207 */ /* 0x000fe20004800000 */
[----:B----4-:R-:W-:-:S04]  /*1f00*/  IMAD.HI.U32 R20, R17, R2, RZ ;  /* 0x0000000211147227 */ /* 0x010fc800078e00ff */
[----:B------:R-:W-:Y:S01]  /*1f10*/  IMAD.HI.U32 R6, R19, R2, RZ ;  /* 0x0000000213067227 */ /* 0x000fe200078e00ff */
[----:B------:R-:W-:-:S04]  /*1f20*/  @P3 SHF.R.U32.HI R17, RZ, R3, R20 ;  /* 0x00000003ff113219 */ /* 0x000fc80000011614 */
[----:B------:R-:W-:Y:S01]  /*1f30*/  @P3 SHF.R.U32.HI R19, RZ, R3, R6 ;  /* 0x00000003ff133219 */ /* 0x000fe20000011606 */
[----:B------:R-:W-:-:S04]  /*1f40*/  IMAD R17, R72, R17, RZ ;  /* 0x0000001148117224 */ /* 0x000fc800078e02ff */
[----:B------:R-:W-:Y:S01]  /*1f50*/  IMAD R6, R72, R19, RZ ;  /* 0x0000001348067224 */ /* 0x000fe200078e02ff */
[C---:B------:R-:W-:Y:S02]  /*1f60*/  ISETP.GE.AND P0, PT, R5.reuse, R17, PT ;  /* 0x000000110500720c */ /* 0x040fe40003f06270 */
[----:B------:R-:W-:Y:S02]  /*1f70*/  IADD3 R17, PT, PT, -R5, RZ, RZ ;  /* 0x000000ff05117210 */ /* 0x000fe40007ffe1ff */
[----:B------:R-:W-:Y:S01]  /*1f80*/  ISETP.GE.OR P0, PT, R7, R6, P0 ;  /* 0x000000060700720c */ /* 0x000fe20000706670 */
[----:B------:R-:W-:-:S04]  /*1f90*/  IMAD.HI.U32 R6, R5, R2, RZ ;  /* 0x0000000205067227 */ /* 0x000fc800078e00ff */
[----:B------:R-:W-:Y:S01]  /*1fa0*/  IMAD R8, R4, R17, R8 ;  /* 0x0000001104087224 */ /* 0x000fe200078e0208 */
[----:B------:R-:W-:-:S04]  /*1fb0*/  SHF.R.U32.HI R6, RZ, R3, R6 ;  /* 0x00000003ff067219 */ /* 0x000fc80000011606 */
[----:B------:R-:W-:-:S03]  /*1fc0*/  SEL R6, R5, R6, !P3 ;  /* 0x0000000605067207 */ /* 0x000fc60005800000 */
[----:B------:R-:W-:-:S04]  /*1fd0*/  @!P0 IMAD.HI.U32 R16, R7, R2, RZ ;  /* 0x0000000207108227 */ /* 0x000fc800078e00ff */
[----:B------:R-:W-:Y:S01]  /*1fe0*/  IMAD.MOV R2, RZ, RZ, -R6 ;  /* 0x000000ffff027224 */ /* 0x000fe200078e0a06 */
[----:B------:R-:W-:-:S03]  /*1ff0*/  @!P0 SHF.R.U32.HI R16, RZ, R3, R16 ;  /* 0x00000003ff108219 */ /* 0x000fc60000011610 */
[----:B------:R-:W-:Y:S01]  /*2000*/  IMAD R2, R72, R2, R5 ;  /* 0x0000000248027224 */ /* 0x000fe200078e0205 */
[----:B------:R-:W-:-:S05]  /*2010*/  @!P0 SEL R3, R7, R16, !P3 ;  /* 0x0000001007038207 */ /* 0x000fca0005800000 */
[--C-:B------:R-:W-:Y:S02]  /*2020*/  @!P0 IMAD.IADD R6, R6, 0x1, -R3.reuse ;  /* 0x0000000106068824 */ /* 0x100fe400078e0a03 */
[----:B------:R-:W-:Y:S01]  /*2030*/  @!P0 IMAD R3, R2, R19, R3 ;  /* 0x0000001302038224 */ /* 0x000fe200078e0203 */
[----:B------:R-:W-:Y:S01]  /*2040*/  IADD3 R2, PT, PT, -R7, RZ, RZ ;  /* 0x000000ff07027210 */ /* 0x000fe20007ffe1ff */
[----:B------:R-:W-:Y:S02]  /*2050*/  @!P0 IMAD R5, R72, R6, R7 ;  /* 0x0000000648058224 */ /* 0x000fe400078e0207 */
[----:B------:R-:W-:Y:S02]  /*2060*/  @!P0 IMAD.MOV.U32 R7, RZ, RZ, R3 ;  /* 0x000000ffff078224 */ /* 0x000fe400078e0003 */
[----:B------:R-:W-:Y:S02]  /*2070*/  IMAD R2, R18, R2, R11 ;  /* 0x0000000212027224 */ /* 0x000fe400078e020b */
[----:B------:R-:W-:-:S02]  /*2080*/  IMAD R8, R5, R4, R8 ;  /* 0x0000000405087224 */ /* 0x000fc400078e0208 */
[----:B------:R-:W-:Y:S02]  /*2090*/  IMAD R11, R7, R18, R2 ;  /* 0x00000012070b7224 */ /* 0x000fe400078e0202 */
.L_x_33:
[----:B------:R-:W1:Y:S02]  /*20a0*/  LDCU UR8, c[0x0][0xb30] ;  /* 0x00016600ff0877ac */ /* 0x000e640008000800 */
[----:B-1----:R-:W-:-:S09]  /*20b0*/  UISETP.NE.AND UP0, UPT, UR8, 0x1, UPT ;  /* 0x000000010800788c */ /* 0x002fd2000bf05270 */
[----:B------:R-:W-:Y:S05]  /*20c0*/  BRA.U UP0, `(.L_x_34) ;  /* 0x0000000100407547 */ /* 0x000fea000b800000 */
[----:B------:R-:W1:Y:S08]  /*20d0*/  LDC.64 R4, c[0x0][0xb10] ;  /* 0x0002c400ff047b82 */ /* 0x000e700000000a00 */
[----:B------:R-:W2:Y:S08]  /*20e0*/  LDC.64 R2, c[0x0][0xb18] ;  /* 0x0002c600ff027b82 */ /* 0x000eb00000000a00 */
[----:B------:R-:W3:Y:S08]  /*20f0*/  LDC R6, c[0x0][0xb20] ;  /* 0x0002c800ff067b82 */ /* 0x000ef00000000800 */
[----:B------:R-:W4:Y:S01]  /*2100*/  LDC R16, c[0x0][0xb0c] ;  /* 0x0002c300ff107b82 */ /* 0x000f220000000800 */
[----:B-1----:R-:W-:-:S05]  /*2110*/  IMAD.HI.U32 R4, R11, R4, RZ ;  /* 0x000000040b047227 */ /* 0x002fca00078e00ff */
[----:B------:R-:W-:Y:S01]  /*2120*/  SHF.R.U32.HI R4, RZ, R5, R4 ;  /* 0x00000005ff047219 */ /* 0x000fe20000011604 */
[----:B--2---:R-:W-:Y:S01]  /*2130*/  IMAD.HI.U32 R3, R8, R3, RZ ;  /* 0x0000000308037227 */ /* 0x004fe200078e00ff */
[----:B------:R-:W-:-:S04]  /*2140*/  ISETP.NE.AND P0, PT, R2, 0x1, PT ;  /* 0x000000010200780c */ /* 0x000fc80003f05270 */
[----:B---3--:R-:W-:-:S04]  /*2150*/  SHF.R.U32.HI R3, RZ, R6, R3 ;  /* 0x00000006ff037219 */ /* 0x008fc80000011603 */
[----:B------:R-:W-:Y:S02]  /*2160*/  SEL R3, R8, R3, !P0 ;  /* 0x0000000308037207 */ /* 0x000fe40004000000 */
[----:B----4-:R-:W-:-:S04]  /*2170*/  ISETP.NE.AND P1, PT, R16, 0x1, PT ;  /* 0x000000011000780c */ /* 0x010fc80003f25270 */
[----:B------:R-:W-:-:S05]  /*2180*/  SEL R4, R11, R4, !P1 ;  /* 0x000000040b047207 */ /* 0x000fca0004800000 */
[----:B------:R-:W-:Y:S02]  /*2190*/  IMAD.IADD R5, R3, 0x1, -R4 ;  /* 0x0000000103057824 */ /* 0x000fe400078e0a04 */
[----:B------:R-:W-:Y:S02]  /*21a0*/  IMAD.IADD R3, R4, 0x1, -R3 ;  /* 0x0000000104037824 */ /* 0x000fe400078e0a03 */
[----:B------:R-:W-:Y:S02]  /*21b0*/  IMAD R11, R5, R16, R11 ;  /* 0x00000010050b7224 */ /* 0x000fe400078e020b */
[----:B------:R-:W-:-:S07]  /*21c0*/  IMAD R8, R3, R2, R8 ;  /* 0x0000000203087224 */ /* 0x000fce00078e0208 */
.L_x_34:
[----:B------:R-:W-:Y:S01]  /*21d0*/  VIADD R14, R14, 0x1 ;  /* 0x000000010e0e7836 */ /* 0x000fe20000000000 */
[----:B------:R-:W-:Y:S01]  /*21e0*/  PLOP3.LUT P1, PT, PT, PT, PT, 0x80, 0x8 ;  /* 0x000000000008781c */ /* 0x000fe20003f2f070 */
[----:B------:R-:W-:Y:S02]  /*21f0*/  IMAD.IADD R165, R11, 0x1, R154 ;  /* 0x000000010ba57824 */ /* 0x000fe400078e029a */
[----:B------:R-:W-:Y:S01]  /*2200*/  IMAD.IADD R155, R8, 0x1, R143 ;  /* 0x00000001089b7824 */ /* 0x000fe200078e028f */
[----:B------:R-:W-:-:S04]  /*2210*/  ISETP.NE.AND P0, PT, R14, 0x2, PT ;  /* 0x000000020e00780c */ /* 0x000fc80003f05270 */
[----:B------:R-:W-:Y:S02]  /*2220*/  SEL R2, RZ, 0x1, P0 ;  /* 0x00000001ff027807 */ /* 0x000fe40000000000 */
[----:B------:R-:W-:Y:S02]  /*2230*/  SEL R14, R14, RZ, P0 ;  /* 0x000000ff0e0e7207 */ /* 0x000fe40000000000 */
[----:B------:R-:W-:Y:S01]  /*2240*/  LOP3.LUT R13, R13, R2, RZ, 0x3c, !PT ;  /* 0x000000020d0d7212 */ /* 0x000fe200078e3cff */
[----:B------:R-:W-:Y:S06]  /*2250*/  @P2 BRA `(.L_x_35) ;  /* 0xfffffff000982947 */ /* 0x000fec000383ffff */
[----:B------:R-:W-:Y:S01]  /*2260*/  UIADD3 UR4, UPT, UPT, UR4, 0x18, URZ ;  /* 0x0000001804047890 */ /* 0x000fe2000fffe0ff */
[----:B------:R-:W-:-:S03]  /*2270*/  SHF.L.U32 R3, R15, 0x1f, RZ ;  /* 0x0000001f0f037819 */ /* 0x000fc600000006ff */
[----:B------:R-:W-:-:S09]  /*2280*/  ULEA UR5, UR6, UR4, 0x3 ;  /* 0x0000000406057291 */ /* 0x000fd2000f8e18ff */
[----:B------:R-:W1:Y:S02]  /*2290*/  SYNCS.PHASECHK.TRANS64.TRYWAIT P0, [UR5], R3 ;  /* 0x00000003ff0075a7 */ /* 0x000e640008001105 */
[----:B-1----:R-:W-:Y:S05]  /*22a0*/  @!P0 BRA `(.L_x_36) ;  /* 0x00000044007c8947 */ /* 0x002fea0003800000 */
.L_x_99:
[----:B------:R-:W-:-:S04]  /*22b0*/  UIADD3 UR6, UPT, UPT, UR6, 0x1, URZ ;  /* 0x0000000106067890 */ /* 0x000fc8000fffe0ff */
[----:B------:R-:W-:-:S04]  /*22c0*/  UISETP.NE.AND UP0, UPT, UR6, 0x3, UPT ;  /* 0x000000030600788c */ /* 0x000fc8000bf05270 */
[----:B------:R-:W-:Y:S02]  /*22d0*/  USEL UR7, URZ, 0x1, UP0 ;  /* 0x00000001ff077887 */ /* 0x000fe40008000000 */
[----:B------:R-:W-:-:S04]  /*22e0*/  USEL UR6, UR6, URZ, UP0 ;  /* 0x000000ff06067287 */ /* 0x000fc80008000000 */
[----:B------:R-:W-:Y:S01]  /*22f0*/  ULEA UR5, UR6, UR4, 0x3 ;  /* 0x0000000406057291 */ /* 0x000fe2000f8e18ff */
[----:B------:R-:W-:-:S04]  /*2300*/  LOP3.LUT R15, R15, UR7, RZ, 0x3c, !PT ;  /* 0x000000070f0f7c12 */ /* 0x000fc8000f8e3cff */
[----:B-1----:R-:W-:-:S04]  /*2310*/  SHF.L.U32 R3, R15, 0x1f, RZ ;  /* 0x0000001f0f037819 */ /* 0x002fc800000006ff */
[----:B------:R-:W1:Y:S02]  /*2320*/  SYNCS.PHASECHK.TRANS64.TRYWAIT P0, [UR5], R3 ;  /* 0x00000003ff0075a7 */ /* 0x000e640008001105 */
[----:B-1----:R-:W-:Y:S05]  /*2330*/  @!P0 BRA `(.L_x_37) ;  /* 0x0000004400708947 */ /* 0x002fea0003800000 */
.L_x_101:
[----:B------:R-:W-:-:S04]  /*2340*/  UIADD3 UR6, UPT, UPT, UR6, 0x1, URZ ;  /* 0x0000000106067890 */ /* 0x000fc8000fffe0ff */
[----:B------:R-:W-:-:S04]  /*2350*/  UISETP.NE.AND UP0, UPT, UR6, 0x3, UPT ;  /* 0x000000030600788c */ /* 0x000fc8000bf05270 */
[----:B------:R-:W-:Y:S02]  /*2360*/  USEL UR5, URZ, 0x1, UP0 ;  /* 0x00000001ff057887 */ /* 0x000fe40008000000 */
[----:B------:R-:W-:-:S04]  /*2370*/  USEL UR6, UR6, URZ, UP0 ;  /* 0x000000ff06067287 */ /* 0x000fc80008000000 */
[----:B------:R-:W-:Y:S01]  /*2380*/  ULEA UR6, UR6, UR4, 0x3 ;  /* 0x0000000406067291 */ /* 0x000fe2000f8e18ff */
[----:B-1----:R-:W-:-:S04]  /*2390*/  LOP3.LUT R3, R15, UR5, RZ, 0x3c, !PT ;  /* 0x000000050f037c12 */ /* 0x002fc8000f8e3cff */
[----:B------:R-:W-:Y:S01]  /*23a0*/  SHF.L.U32 R3, R3, 0x1f, RZ ;  /* 0x0000001f03037819 */ /* 0x000fe200000006ff */
[----:B----4-:R-:W-:-:S07]  /*23b0*/  IMAD.U32 R0, RZ, RZ, UR6 ;  /* 0x00000006ff007e24 */ /* 0x010fce000f8e00ff */
.L_x_38:
[----:B-1----:R1:W2:Y:S02]  /*23c0*/  SYNCS.PHASECHK.TRANS64.TRYWAIT P0, [R0+URZ], R3 ;  /* 0x00000003000075a7 */ /* 0x0022a400080011ff */
[----:B--2---:R-:W-:Y:S05]  /*23d0*/  @!P0 NANOSLEEP.SYNCS 0x989680 ;  /* 0x009896800000895d */ /* 0x004fea0003900000 */
[----:B------:R-:W2:Y:S02]  /*23e0*/  @!P0 SYNCS.PHASECHK.TRANS64 P0, [R0+URZ], R3 ;  /* 0x00000003000085a7 */ /* 0x000ea400080010ff */
[----:B--2---:R-:W-:Y:S05]  /*23f0*/  @P0 EXIT ;  /* 0x000000000000094d */ /* 0x004fea0003800000 */
[----:B------:R-:W-:Y:S05]  /*2400*/  BRA `(.L_x_38) ;  /* 0xfffffffc00ec7947 */ /* 0x000fea000383ffff */
.L_x_17:
[----:B------:R-:W-:-:S04]  /*2410*/  UISETP.NE.AND UP1, UPT, UR37, URZ, UPT ;  /* 0x000000ff2500728c */ /* 0x000fc8000bf25270 */
[----:B------:R-:W-:-:S09]  /*2420*/  UISETP.NE.OR UP1, UPT, UR8, 0x1, UP1 ;  /* 0x000000010800788c */ /* 0x000fd20008f25670 */
[----:B------:R-:W-:Y:S05]  /*2430*/  BRA.U UP1, `(.L_x_39) ;  /* 0x0000000501487547 */ /* 0x000fea000b800000 */
[----:B------:R-:W-:Y:S01]  /*2440*/  ISETP.NE.AND P2, PT, R2, RZ, PT ;  /* 0x000000ff0200720c */ /* 0x000fe20003f45270 */
[----:B------:R-:W-:Y:S01]  /*2450*/  IMAD.MOV.U32 R12, RZ, RZ, 0x1 ;  /* 0x00000001ff0c7424 */ /* 0x000fe200078e00ff */
[----:B------:R-:W-:Y:S02]  /*2460*/  CS2R R10, SRZ ;  /* 0x00000000000a7805 */ /* 0x000fe4000001ff00 */
[----:B------:R-:W-:Y:S01]  /*2470*/  CS2R R8, SRZ ;  /* 0x0000000000087805 */ /* 0x000fe2000001ff00 */
[----:B------:R-:W-:Y:S01]  /*2480*/  UMOV UR4, 0x400 ;  /* 0x0000040000047882 */ /* 0x000fe20000000000 */
[----:B------:R-:W-:Y:S01]  /*2490*/  UMOV UR6, URZ ;  /* 0x000000ff00067c82 */ /* 0x000fe20008000000 */
[----:B------:R-:W-:-:S12]  /*24a0*/  ULEA UR37, UR37, UR4, 0x18 ;  /* 0x0000000425257291 */ /* 0x000fd8000f8ec0ff */
.L_x_43:
[----:B------:R-:W-:Y:S02]  /*24b0*/  LEA R0, R8, UR37, 0x3 ;  /* 0x0000002508007c11 */ /* 0x000fe4000f8e18ff */
[----:B------:R-:W-:-:S03]  /*24c0*/  SHF.L.U32 R5, R9, 0x1f, RZ ;  /* 0x0000001f09057819 */ /* 0x000fc600000006ff */
[----:B------:R-:W-:Y:S01]  /*24d0*/  VIADD R4, R0, 0xc0 ;  /* 0x000000c000047836 */ /* 0x000fe20000000000 */
[----:B------:R-:W1:Y:S02]  /*24e0*/  SYNCS.PHASECHK.TRANS64.TRYWAIT P0, [R0+URZ+0xb0], R5 ;  /* 0x0000b005000075a7 */ /* 0x000e6400080011ff */
[----:B-1----:R-:W-:Y:S05]  /*24f0*/  @!P0 BRA `(.L_x_40) ;  /* 0x0000004400188947 */ /* 0x002fea0003800000 */
.L_x_102:
[----:B------:R-:W-:Y:S01]  /*2500*/  ULEA UR5, UR6, UR37, 0x3 ;  /* 0x0000002506057291 */ /* 0x000fe2000f8e18ff */
[----:B------:R-:W-:Y:S02]  /*2510*/  PRMT R4, RZ, 0x654, R4 ;  /* 0x00000654ff047816 */ /* 0x000fe40000000004 */
[----:B-1----:R-:W-:Y:S01]  /*2520*/  SHF.L.U32 R5, R12, 0x1f, RZ ;  /* 0x0000001f0c057819 */ /* 0x002fe200000006ff */
[----:B------:R-:W-:Y:S01]  /*2530*/  UIADD3 UR4, UPT, UPT, UR5, 0x50, URZ ;  /* 0x0000005005047890 */ /* 0x000fe2000fffe0ff */
[----:B------:R1:W-:Y:S05]  /*2540*/  SYNCS.ARRIVE.TRANS64.RED.A1T0 RZ, [R4+URZ], RZ ;  /* 0x000000ff04ff79a7 */ /* 0x0003ea00081004ff */
[----:B------:R-:W-:Y:S01]  /*2550*/  IMAD.U32 R7, RZ, RZ, UR4 ;  /* 0x00000004ff077e24 */ /* 0x000fe2000f8e00ff */
[----:B------:R-:W2:Y:S04]  /*2560*/  SYNCS.PHASECHK.TRANS64.TRYWAIT P0, [UR5+0x60], R5 ;  /* 0x00006005ff0075a7 */ /* 0x000ea80008001105 */
[----:B------:R-:W-:Y:S01]  /*2570*/  PRMT R6, R2, 0x654, R7 ;  /* 0x0000065402067816 */ /* 0x000fe20000000007 */
[----:B-1----:R-:W-:Y:S01]  /*2580*/  @!P2 IMAD.MOV.U32 R4, RZ, RZ, 0x10 ;  /* 0x00000010ff04a424 */ /* 0x002fe200078e00ff */
[----:B--2---:R-:W-:Y:S06]  /*2590*/  @!P0 BRA `(.L_x_41) ;  /* 0x0000004400048947 */ /* 0x004fec0003800000 */
.L_x_104:
[----:B------:R-:W-:Y:S01]  /*25a0*/  ULEA UR4, UR6, UR37, 0x4 ;  /* 0x0000002506047291 */ /* 0x000fe2000f8e20ff */
[----:B------:R-:W-:Y:S01]  /*25b0*/  SEL R3, R6, R3, !P2 ;  /* 0x0000000306037207 */ /* 0x000fe20005000000 */
[----:B------:R-:W-:Y:S01]  /*25c0*/  UIADD3 UR5, UPT, UPT, UR5, 0x50, URZ ;  /* 0x0000005005057890 */ /* 0x000fe2000fffe0ff */
[----:B-1----:R-:W-:Y:S01]  /*25d0*/  LEA R0, R11, UR37, 0x3 ;  /* 0x000000250b007c11 */ /* 0x002fe2000f8e18ff */
[----:B------:R-:W-:Y:S01]  /*25e0*/  UIADD3 UR4, UPT, UPT, UR4, 0xe0, URZ ;  /* 0x000000e004047890 */ /* 0x000fe2000fffe0ff */
[----:B------:R-:W-:Y:S01]  /*25f0*/  SHF.L.U32 R5, R10, 0x1f, RZ ;  /* 0x0000001f0a057819 */ /* 0x000fe200000006ff */
[----:B------:R1:W-:Y:S01]  /*2600*/  @!P2 SYNCS.ARRIVE.TRANS64.RED RZ, [R3+URZ], R4 ;  /* 0x0000000403ffa9a7 */ /* 0x0003e200080004ff */
[----:B------:R-:W-:Y:S01]  /*2610*/  UIADD3 UR6, UPT, UPT, UR6, 0x1, URZ ;  /* 0x0000000106067890 */ /* 0x000fe2000fffe0ff */
[----:B------:R-:W-:-:S03]  /*2620*/  VIADD R8, R8, 0x1 ;  /* 0x0000000108087836 */ /* 0x000fc60000000000 */
[----:B------:R-:W-:Y:S02]  /*2630*/  UISETP.NE.AND UP0, UPT, UR6, 0x2, UPT ;  /* 0x000000020600788c */ /* 0x000fe4000bf05270 */
[----:B------:R-:W-:Y:S06]  /*2640*/  UGETNEXTWORKID.BROADCAST [UR4], [UR5] ;  /* 0x00000000040073ca */ /* 0x000fec0008000100 */
[----:B------:R-:W-:Y:S01]  /*2650*/  USEL UR4, URZ, 0x1, UP0 ;  /* 0x00000001ff047887 */ /* 0x000fe20008000000 */
[----:B------:R-:W-:Y:S01]  /*2660*/  ISETP.NE.AND P0, PT, R8, 0x2, PT ;  /* 0x000000020800780c */ /* 0x000fe20003f05270 */
[----:B------:R-:W-:Y:S01]  /*2670*/  USEL UR6, UR6, URZ, UP0 ;  /* 0x000000ff06067287 */ /* 0x000fe20008000000 */
[----:B------:R-:W2:Y:S03]  /*2680*/  SYNCS.PHASECHK.TRANS64.TRYWAIT P1, [R0+URZ+0x50], R5 ;  /* 0x00005005000075a7 */ /* 0x000ea600080211ff */
[----:B------:R-:W-:Y:S01]  /*2690*/  LOP3.LUT R12, R12, UR4, RZ, 0x3c, !PT ;  /* 0x000000040c0c7c12 */ /* 0x000fe2000f8e3cff */
[----:B-12---:R-:W-:Y:S07]  /*26a0*/  @!P1 BRA `(.L_x_42) ;  /* 0x0000004000d89947 */ /* 0x006fee0003800000 */
.L_x_105:
[C---:B------:R-:W-:Y:S01]  /*26b0*/  LEA R4, R11.reuse, UR37, 0x4 ;  /* 0x000000250b047c11 */ /* 0x040fe2000f8e20ff */
[----:B-1----:R-:W-:Y:S01]  /*26c0*/  VIADD R0, R0, 0x60 ;  /* 0x0000006000007836 */ /* 0x002fe20000000000 */
[----:B------:R-:W-:Y:S01]  /*26d0*/  SEL R8, R8, RZ, P0 ;  /* 0x000000ff08087207 */ /* 0x000fe20000000000 */
[----:B------:R-:W-:-:S03]  /*26e0*/  VIADD R11, R11, 0x1 ;  /* 0x000000010b0b7836 */ /* 0x000fc60000000000 */
[----:B------:R-:W1:Y:S01]  /*26f0*/  LDS.128 R4, [R4+0xe0] ;  /* 0x0000e00004047984 */ /* 0x000e620000000c00 */
[----:B------:R-:W-:Y:S02]  /*2700*/  PRMT R0, RZ, 0x654, R0 ;  /* 0x00000654ff007816 */ /* 0x000fe40000000000 */
[C---:B------:R-:W-:Y:S01]  /*2710*/  ISETP.NE.AND P1, PT, R11.reuse, 0x2, PT ;  /* 0x000000020b00780c */ /* 0x040fe20003f25270 */
[----:B------:R-:W-:Y:S01]  /*2720*/  @!PT LDS RZ, [RZ] ;  /* 0x00000000fffff984 */ /* 0x000fe20000000800 */
[----:B------:R-:W-:Y:S01]  /*2730*/  @!PT LDS RZ, [RZ] ;  /* 0x00000000fffff984 */ /* 0x000fe20000000800 */
[----:B------:R-:W-:Y:S01]  /*2740*/  @!PT LDS RZ, [RZ] ;  /* 0x00000000fffff984 */ /* 0x000fe20000000800 */
[----:B------:R-:W-:Y:S01]  /*2750*/  @!PT LDS RZ, [RZ] ;  /* 0x00000000fffff984 */ /* 0x000fe20000000800 */
[----:B------:R2:W-:Y:S06]  /*2760*/  MEMBAR.ALL.CTA ;  /* 0x0000000000007992 */ /* 0x0005ec0000008000 */
[----:B--2---:R-:W2:Y:S01]  /*2770*/  FENCE.VIEW.ASYNC.S ;  /* 0x00000000000073c6 */ /* 0x004ea20000000000 */
[----:B------:R-:W-:Y:S01]  /*2780*/  SEL R11, R11, RZ, P1 ;  /* 0x000000ff0b0b7207 */ /* 0x000fe20000800000 */
[----:B--2---:R2:W-:Y:S01]  /*2790*/  SYNCS.ARRIVE.TRANS64.RED.A1T0 RZ, [R0+URZ], RZ ;  /* 0x000000ff00ff79a7 */ /* 0x0045e200081004ff */
[----:B-1----:R-:W-:-:S02]  /*27a0*/  LOP3.LUT P3, RZ, R6, 0x1, RZ, 0xc0, !PT ;  /* 0x0000000106ff7812 */ /* 0x002fc4000786c0ff */
[----:B------:R-:W-:-:S04]  /*27b0*/  SEL R5, RZ, 0x1, P1 ;  /* 0x00000001ff057807 */ /* 0x000fc80000800000 */
[----:B------:R-:W-:Y:S02]  /*27c0*/  LOP3.LUT R10, R10, R5, RZ, 0x3c, !PT ;  /* 0x000000050a0a7212 */ /* 0x000fe400078e3cff */
[----:B--2---:R-:W-:-:S04]  /*27d0*/  SEL R0, RZ, 0x1, P0 ;  /* 0x00000001ff007807 */ /* 0x004fc80000000000 */
[----:B------:R-:W-:Y:S01]  /*27e0*/  LOP3.LUT R9, R9, R0, RZ, 0x3c, !PT ;  /* 0x0000000009097212 */ /* 0x000fe200078e3cff */
[----:B------:R-:W-:Y:S06]  /*27f0*/  @P3 BRA `(.L_x_43) ;  /* 0xfffffffc002c3947 */ /* 0x000fec000383ffff */
[----:B------:R-:W-:Y:S01]  /*2800*/  ULEA UR5, UR6, UR37, 0x3 ;  /* 0x0000002506057291 */ /* 0x000fe2000f8e18ff */
[----:B------:R-:W-:-:S08]  /*2810*/  SHF.L.U32 R3, R12, 0x1f, RZ ;  /* 0x0000001f0c037819 */ /* 0x000fd000000006ff */
[----:B------:R-:W1:Y:S02]  /*2820*/  SYNCS.PHASECHK.TRANS64 P0, [UR5+0x60], R3 ;  /* 0x00006003ff0075a7 */ /* 0x000e640008001005 */
[----:B-1----:R-:W-:Y:S05]  /*2830*/  @P0 BRA `(.L_x_44) ;  /* 0x0000000000080947 */ /* 0x002fea0003800000 */
[----:B------:R-:W1:Y:S02]  /*2840*/  SYNCS.PHASECHK.TRANS64.TRYWAIT P0, [UR5+0x60], R3 ;  /* 0x00006003ff0075a7 */ /* 0x000e640008001105 */
[----:B-1----:R-:W-:Y:S05]  /*2850*/  @!P0 BRA `(.L_x_45) ;  /* 0x0000004000808947 */ /* 0x002fea0003800000 */
.L_x_44:
[----:B------:R-:W-:-:S04]  /*2860*/  UIADD3 UR4, UPT, UPT, UR6, 0x1, URZ ;  /* 0x0000000106047890 */ /* 0x000fc8000fffe0ff */
[----:B------:R-:W-:-:S04]  /*2870*/  UISETP.NE.AND UP0, UPT, UR4, 0x2, UPT ;  /* 0x000000020400788c */ /* 0x000fc8000bf05270 */
[----:B------:R-:W-:Y:S02]  /*2880*/  USEL UR7, URZ, 0x1, UP0 ;  /* 0x00000001ff077887 */ /* 0x000fe40008000000 */
[----:B------:R-:W-:-:S04]  /*2890*/  USEL UR4, UR4, URZ, UP0 ;  /* 0x000000ff04047287 */ /* 0x000fc80008000000 */
[----:B------:R-:W-:Y:S01]  /*28a0*/  ULEA UR4, UR4, UR37, 0x3 ;  /* 0x0000002504047291 */ /* 0x000fe2000f8e18ff */
[----:B-1----:R-:W-:-:S04]  /*28b0*/  LOP3.LUT R3, R12, UR7, RZ, 0x3c, !PT ;  /* 0x000000070c037c12 */ /* 0x002fc8000f8e3cff */
[----:B------:R-:W-:-:S04]  /*28c0*/  SHF.L.U32 R0, R3, 0x1f, RZ ;  /* 0x0000001f03007819 */ /* 0x000fc800000006ff */
[----:B------:R-:W1:Y:S02]  /*28d0*/  SYNCS.PHASECHK.TRANS64 P0, [UR4+0x60], R0 ;  /* 0x00006000ff0075a7 */ /* 0x000e640008001004 */
[----:B-1----:R-:W-:Y:S05]  /*28e0*/  @P0 EXIT ;  /* 0x000000000000094d */ /* 0x002fea0003800000 */
[----:B------:R-:W-:Y:S02]  /*28f0*/  SHF.L.U32 R3, R3, 0x1f, RZ ;  /* 0x0000001f03037819 */ /* 0x000fe400000006ff */
[----:B------:R-:W-:-:S07]  /*2900*/  MOV R0, UR4 ;  /* 0x0000000400007c02 */ /* 0x000fce0008000f00 */
.L_x_46:
[----:B-1----:R1:W2:Y:S02]  /*2910*/  SYNCS.PHASECHK.TRANS64.TRYWAIT P0, [R0+URZ+0x60], R3 ;  /* 0x00006003000075a7 */ /* 0x0022a400080011ff */
[----:B--2---:R-:W-:Y:S05]  /*2920*/  @!P0 NANOSLEEP.SYNCS 0x989680 ;  /* 0x009896800000895d */ /* 0x004fea0003900000 */
[----:B------:R-:W2:Y:S02]  /*2930*/  @!P0 SYNCS.PHASECHK.TRANS64 P0, [R0+URZ+0x60], R3 ;  /* 0x00006003000085a7 */ /* 0x000ea400080010ff */
[----:B--2---:R-:W-:Y:S05]  /*2940*/  @P0 EXIT ;  /* 0x000000000000094d */ /* 0x004fea0003800000 */
[----:B------:R-:W-:Y:S05]  /*2950*/  BRA `(.L_x_46) ;  /* 0xfffffffc00ec7947 */ /* 0x000fea000383ffff */
.L_x_39:
[----:B------:R-:W-:-:S09]  /*2960*/  UISETP.NE.AND UP1, UPT, UR8, URZ, UPT ;  /* 0x000000ff0800728c */ /* 0x000fd2000bf25270 */
[----:B------:R-:W-:Y:S05]  /*2970*/  BRA.U UP1, `(.L_x_47) ;  /* 0x0000000d01607547 */ /* 0x000fea000b800000 */
[----:B------:R-:W-:Y:S01]  /*2980*/  UMOV UR4, 0x40 ;  /* 0x0000004000047882 */ /* 0x000fe20000000000 */
[----:B------:R-:W-:Y:S01]  /*2990*/  NOP ;  /* 0x0000000000007918 */ /* 0x000fe20000000000 */
[----:B------:R-:W-:Y:S01]  /*29a0*/  ULEA UR4, UR37, UR4, 0x18 ;  /* 0x0000000425047291 */ /* 0x000fe2000f8ec0ff */
[----:B------:R-:W-:Y:S02]  /*29b0*/  UMOV UR5, 0x400 ;  /* 0x0000040000057882 */ /* 0x000fe40000000000 */
[----:B------:R-:W-:-:S06]  /*29c0*/  ULEA UR37, UR37, UR5, 0x18 ;  /* 0x0000000525257291 */ /* 0x000fcc000f8ec0ff */
[----:B------:R-:W1:Y:S02]  /*29d0*/  LDS.U8 R0, [UR4+0x1c] ;  /* 0x00001c04ff007984 */ /* 0x000e640008000000 */
[----:B-1----:R-:W-:-:S13]  /*29e0*/  ISETP.NE.AND P0, PT, R0, RZ, PT ;  /* 0x000000ff0000720c */ /* 0x002fda0003f05270 */
[----:B------:R-:W-:Y:S05]  /*29f0*/  @P0 BRA `(.L_x_48) ;  /* 0x0000000000580947 */ /* 0x000fea0003800000 */
[----:B------:R-:W-:-:S13]  /*2a00*/  ELECT P0, URZ, PT ;  /* 0x0000000000ff782f */ /* 0x000fda0003800000 */
[----:B------:R-:W-:Y:S05]  /*2a10*/  @!P0 BRA `(.L_x_49) ;  /* 0x0000000000608947 */ /* 0x000fea0003800000 */
[----:B------:R-:W-:Y:S01]  /*2a20*/  UMOV UR5, 0x10 ;  /* 0x0000001000057882 */ /* 0x000fe20000000000 */
[----:B------:R-:W-:Y:S01]  /*2a30*/  HFMA2 R0, -RZ, RZ, 0, 5.9604644775390625e-08 ;  /* 0x00000001ff007431 */ /* 0x000fe200000001ff */
[----:B------:R-:W-:-:S03]  /*2a40*/  MOV R2, 0xffff ;  /* 0x0000ffff00027802 */ /* 0x000fc60000000f00 */
[----:B------:R-:W-:Y:S04]  /*2a50*/  DEPBAR.LE SB1, 0x36 ;  /* 0x00009d800000791a */ /* 0x000fe80000000000 */
[----:B------:R-:W1:Y:S02]  /*2a60*/  UTCATOMSWS.FIND_AND_SET.ALIGN UP0, UR5, UR5 ;  /* 0x00000005000575e3 */ /* 0x000e640008000800 */
[----:B-1----:R-:W-:Y:S01]  /*2a70*/  MOV R3, UR5 ;  /* 0x0000000500037c02 */ /* 0x002fe20008000f00 */
[----:B------:R-:W-:Y:S06]  /*2a80*/  BRA.U UP0, `(.L_x_50) ;  /* 0x0000000100187547 */ /* 0x000fec000b800000 */
.L_x_51:
[----:B------:R-:W-:Y:S05]  /*2a90*/  NANOSLEEP 0x64 ;  /* 0x000000640000795d */ /* 0x000fea0003800000 */
[----:B------:R-:W-:-:S05]  /*2aa0*/  UMOV UR5, 0x10 ;  /* 0x0000001000057882 */ /* 0x000fca0000000000 */
[----:B------:R-:W-:Y:S04]  /*2ab0*/  DEPBAR.LE SB1, 0x36 ;  /* 0x00009d800000791a */ /* 0x000fe80000000000 */
[----:B------:R-:W1:Y:S02]  /*2ac0*/  UTCATOMSWS.FIND_AND_SET.ALIGN UP0, UR5, UR5 ;  /* 0x00000005000575e3 */ /* 0x000e640008000800 */
[----:B-1----:R-:W-:Y:S01]  /*2ad0*/  MOV R3, UR5 ;  /* 0x0000000500037c02 */ /* 0x002fe20008000f00 */
[----:B------:R-:W-:Y:S05]  /*2ae0*/  BRA.U !UP0, `(.L_x_51) ;  /* 0xfffffffd08e87547 */ /* 0x000fea000b83ffff */
.L_x_50:
[-C--:B------:R-:W-:Y:S02]  /*2af0*/  SHF.L.U32 R2, R2, R3.reuse, RZ ;  /* 0x0000000302027219 */ /* 0x080fe400000006ff */
[----:B------:R-:W-:Y:S01]  /*2b00*/  SHF.L.U32 R0, R0, R3, RZ ;  /* 0x0000000300007219 */ /* 0x000fe200000006ff */
[----:B------:R-:W-:Y:S02]  /*2b10*/  IMAD.SHL.U32 R3, R3, 0x20, RZ ;  /* 0x0000002003037824 */ /* 0x000fe400078e00ff */
[----:B------:R1:W-:Y:S04]  /*2b20*/  ATOMS.OR RZ, [UR4+0x14], R2 ;  /* 0x00001402ffff798c */ /* 0x0003e8000b000004 */
[----:B------:R1:W-:Y:S04]  /*2b30*/  ATOMS.OR RZ, [UR4+0x18], R0 ;  /* 0x00001800ffff798c */ /* 0x0003e8000b000004 */
[----:B------:R1:W-:Y:S01]  /*2b40*/  STS [UR37+0x100], R3 ;  /* 0x00010003ff007988 */ /* 0x0003e20008000825 */
[----:B------:R-:W-:Y:S05]  /*2b50*/  BRA `(.L_x_49) ;  /* 0x0000000000107947 */ /* 0x000fea0003800000 */
.L_x_48:
[----:B------:R-:W-:Y:S02]  /*2b60*/  MOV R0, 0xffffffff ;  /* 0xffffffff00007802 */ /* 0x000fe40000000f00 */
[----:B------:R-:W-:-:S03]  /*2b70*/  MOV R2, 0x2ba0 ;  /* 0x00002ba000027802 */ /* 0x000fc60000000f00 */
[----:B------:R1:W-:Y:S04]  /*2b80*/  STS [UR37+0x100], R0 ;  /* 0x00010000ff007988 */ /* 0x0003e80008000825 */
[----:B-1-3-5:R-:W-:Y:S05]  /*2b90*/  CALL.REL.NOINC `($__internal_1_$__cuda_sm10x_tcgen05_guardrail_trap_phase_invalid_during_alloc) ;  /* 0x0000004000fc7944 */ /* 0x02afea0003c00000 */
.L_x_49:
[----:B------:R-:W-:Y:S05]  /*2ba0*/  WARPSYNC.ALL ;  /* 0x0000000000007948 */ /* 0x000fea0003800000 */
[----:B------:R-:W2:Y:S01]  /*2bb0*/  S2UR UR6, SR_CgaCtaId ;  /* 0x00000000000679c3 */ /* 0x000ea20000008800 */
[----:B------:R-:W-:Y:S01]  /*2bc0*/  UMOV UR4, 0x400 ;  /* 0x0000040000047882 */ /* 0x000fe20000000000 */
[----:B------:R-:W-:-:S06]  /*2bd0*/  NOP ;  /* 0x0000000000007918 */ /* 0x000fcc0000000000 */
[----:B------:R-:W-:Y:S06]  /*2be0*/  BAR.ARV 0x6, 0xa0 ;  /* 0x0182800000007b1d */ /* 0x000fec0000002000 */
[----:B------:R-:W4:Y:S01]  /*2bf0*/  LDCU UR7, c[0x0][0x38c] ;  /* 0x00007180ff0777ac */ /* 0x000f220008000800 */
[----:B------:R-:W-:Y:S01]  /*2c00*/  IMAD.MOV.U32 R11, RZ, RZ, 0x1 ;  /* 0x00000001ff0b7424 */ /* 0x000fe200078e00ff */
[----:B------:R-:W-:Y:S01]  /*2c10*/  CS2R R8, SRZ ;  /* 0x0000000000087805 */ /* 0x000fe2000001ff00 */
[----:B------:R-:W-:Y:S01]  /*2c20*/  IMAD.MOV.U32 R10, RZ, RZ, RZ ;  /* 0x000000ffff0a7224 */ /* 0x000fe200078e00ff */
[----:B------:R-:W-:Y:S01]  /*2c30*/  UMOV UR18, URZ ;  /* 0x000000ff00127c82 */ /* 0x000fe20008000000 */
[----:B------:R-:W-:Y:S01]  /*2c40*/  UMOV UR17, URZ ;  /* 0x000000ff00117c82 */ /* 0x000fe20008000000 */
[----:B------:R-:W-:Y:S01]  /*2c50*/  UMOV UR20, 0x0 ;  /* 0x0000000000147882 */ /* 0x000fe20000000000 */
[----:B------:R-:W-:Y:S01]  /*2c60*/  UMOV UR21, 0x8100490 ;  /* 0x0810049000157882 */ /* 0x000fe20000000000 */
[----:B--2---:R-:W-:Y:S01]  /*2c70*/  ULEA UR6, UR6, UR4, 0x18 ;  /* 0x0000000406067291 */ /* 0x004fe2000f8ec0ff */
[----:B------:R-:W2:Y:S03]  /*2c80*/  LDCU UR4, c[0x0][0x38c] ;  /* 0x00007180ff0477ac */ /* 0x000ea60008000800 */
[----:B------:R-:W-:-:S02]  /*2c90*/  UIADD3 UR11, UPT, UPT, UR6, 0x4400, URZ ;  /* 0x00004400060b7890 */ /* 0x000fc4000fffe0ff */
[----:B----4-:R-:W-:-:S03]  /*2ca0*/  UIADD3 UR7, UPT, UPT, UR7, 0x1f, URZ ;  /* 0x0000001f07077890 */ /* 0x010fc6000fffe0ff */
[----:B-1----:R-:W1:Y:S01]  /*2cb0*/  LDS R0, [UR6+0x100] ;  /* 0x00010006ff007984 */ /* 0x002e620008000800 */
[----:B------:R-:W-:Y:S02]  /*2cc0*/  UIADD3 UR12, UPT, UPT, UR6, 0x7400, URZ ;  /* 0x00007400060c7890 */ /* 0x000fe4000fffe0ff */
[----:B------:R-:W-:Y:S02]  /*2cd0*/  USHF.R.S32.HI UR5, URZ, 0x1f, UR7 ;  /* 0x0000001fff057899 */ /* 0x000fe40008011407 */
[----:B------:R-:W-:Y:S02]  /*2ce0*/  USHF.R.U32.HI UR11, URZ, 0x4, UR11 ;  /* 0x00000004ff0b7899 */ /* 0x000fe4000801160b */
[----:B------:R-:W-:Y:S02]  /*2cf0*/  ULEA.HI UR5, UR5, UR7, URZ, 0x5 ;  /* 0x0000000705057291 */ /* 0x000fe4000f8f28ff */
[----:B------:R-:W-:Y:S02]  /*2d00*/  USHF.R.U32.HI UR12, URZ, 0x4, UR12 ;  /* 0x00000004ff0c7899 */ /* 0x000fe4000801160c */
[----:B------:R-:W-:-:S02]  /*2d10*/  USHF.R.S32.HI UR5, URZ, 0x5, UR5 ;  /* 0x00000005ff057899 */ /* 0x000fc40008011405 */
[----:B------:R-:W-:Y:S02]  /*2d20*/  ULOP3.LUT UR11, UR11, 0x3fff, URZ, 0xc0, !UPT ;  /* 0x00003fff0b0b7892 */ /* 0x000fe4000f8ec0ff */
[----:B------:R-:W-:Y:S02]  /*2d30*/  UISETP.LT.AND UP0, UPT, UR5, 0x1, UPT ;  /* 0x000000010500788c */ /* 0x000fe4000bf01270 */
[----:B------:R-:W-:Y:S02]  /*2d40*/  ULOP3.LUT UR12, UR12, 0x3fff, URZ, 0xc0, !UPT ;  /* 0x00003fff0c0c7892 */ /* 0x000fe4000f8ec0ff */
[----:B------:R-:W-:Y:S02]  /*2d50*/  USEL UR10, UR5, 0x1, !UP0 ;  /* 0x00000001050a7887 */ /* 0x000fe4000c000000 */
[----:B------:R-:W-:Y:S02]  /*2d60*/  ULOP3.LUT UR11, UR11, 0x10000, URZ, 0xfc, !UPT ;  /* 0x000100000b0b7892 */ /* 0x000fe4000f8efcff */
[----:B------:R-:W-:-:S02]  /*2d70*/  ULOP3.LUT UR12, UR12, 0x10000, URZ, 0xfc, !UPT ;  /* 0x000100000c0c7892 */ /* 0x000fc4000f8efcff */
[----:B------:R-:W-:Y:S02]  /*2d80*/  UIADD3 UR10, UPT, UPT, -UR10, URZ, URZ ;  /* 0x000000ff0a0a7290 */ /* 0x000fe4000fffe1ff */
[----:B--2---:R-:W-:Y:S01]  /*2d90*/  UISETP.GE.AND UP3, UPT, UR4, 0x1, UPT ;  /* 0x000000010400788c */ /* 0x004fe2000bf66270 */
[----:B-1----:R-:W-:-:S15]  /*2da0*/  R2UR UR19, R0 ;  /* 0x00000000001372ca */ /* 0x002fde00000e0000 */
.L_x_58:
[----:B------:R-:W-:Y:S02]  /*2db0*/  LEA R0, R10, UR6, 0x3 ;  /* 0x000000060a007c11 */ /* 0x000fe4000f8e18ff */
[----:B------:R-:W-:Y:S02]  /*2dc0*/  SHF.L.U32 R5, R9, 0x1f, RZ ;  /* 0x0000001f09057819 */ /* 0x000fe400000006ff */
[----:B------:R-:W-:Y:S01]  /*2dd0*/  PLOP3.LUT P0, PT, PT, PT, UP3, 0x80, 0x8 ;  /* 0x000000000008781c */ /* 0x000fe20003f0f038 */
[----:B------:R-:W-:Y:S01]  /*2de0*/  VIADD R3, R0, 0x60 ;  /* 0x0000006000037836 */ /* 0x000fe20000000000 */
[----:B-1----:R-:W1:Y:S02]  /*2df0*/  SYNCS.PHASECHK.TRANS64.TRYWAIT P1, [R0+URZ+0x50], R5 ;  /* 0x00005005000075a7 */ /* 0x002e6400080211ff */
[----:B-1--4-:R-:W-:Y:S09]  /*2e00*/  @!P1 BRA `(.L_x_52) ;  /* 0x0000003c002c9947 */ /* 0x012ff20003800000 */
.L_x_107:
[----:B------:R-:W-:Y:S01]  /*2e10*/  LEA R4, R10, UR6, 0x4 ;  /* 0x000000060a047c11 */ /* 0x000fe2000f8e20ff */
[----:B------:R-:W-:Y:S01]  /*2e20*/  @UP3 ULEA UR4, UR17, UR6, 0x3 ;  /* 0x0000000611043291 */ /* 0x000fe2000f8e18ff */
[----:B------:R-:W-:Y:S01]  /*2e30*/  PLOP3.LUT P2, PT, PT, PT, PT, 0x80, 0x8 ;  /* 0x000000000008781c */ /* 0x000fe20003f4f070 */
[----:B------:R-:W-:Y:S01]  /*2e40*/  ULEA UR9, UR18, UR6, 0x3 ;  /* 0x0000000612097291 */ /* 0x000fe2000f8e18ff */
[----:B------:R-:W-:Y:S02]  /*2e50*/  PRMT R3, RZ, 0x654, R3 ;  /* 0x00000654ff037816 */ /* 0x000fe40000000003 */
[----:B-1----:R-:W1:Y:S01]  /*2e60*/  LDS.128 R4, [R4+0xe0] ;  /* 0x0000e00004047984 */ /* 0x002e620000000c00 */
[----:B------:R-:W-:Y:S02]  /*2e70*/  @P0 SHF.L.U32 R2, R8, 0x1f, RZ ;  /* 0x0000001f08020819 */ /* 0x000fe400000006ff */
[----:B------:R-:W-:Y:S01]  /*2e80*/  SHF.L.U32 R0, R11, 0x1f, RZ ;  /* 0x0000001f0b007819 */ /* 0x000fe200000006ff */
[----:B------:R-:W-:Y:S01]  /*2e90*/  @!PT LDS RZ, [RZ] ;  /* 0x00000000fffff984 */ /* 0x000fe20000000800 */
[----:B------:R-:W-:Y:S01]  /*2ea0*/  @!PT LDS RZ, [RZ] ;  /* 0x00000000fffff984 */ /* 0x000fe20000000800 */
[----:B------:R-:W-:Y:S01]  /*2eb0*/  @!PT LDS RZ, [RZ] ;  /* 0x00000000fffff984 */ /* 0x000fe20000000800 */
[----:B------:R-:W-:Y:S01]  /*2ec0*/  @!PT LDS RZ, [RZ] ;  /* 0x00000000fffff984 */ /* 0x000fe20000000800 */
[----:B------:R2:W-:Y:S06]  /*2ed0*/  MEMBAR.ALL.CTA ;  /* 0x0000000000007992 */ /* 0x0005ec0000008000 */
[----:B--2---:R-:W2:Y:S02]  /*2ee0*/  FENCE.VIEW.ASYNC.S ;  /* 0x00000000000073c6 */ /* 0x004ea40000000000 */
[----:B--2---:R2:W-:Y:S01]  /*2ef0*/  SYNCS.ARRIVE.TRANS64.RED.A1T0 RZ, [R3+URZ], RZ ;  /* 0x000000ff03ff79a7 */ /* 0x0045e200081004ff */
[----:B------:R2:W4:Y:S01]  /*2f00*/  @P0 SYNCS.PHASECHK.TRANS64.TRYWAIT P2, [UR4], R2 ;  /* 0x00000002ff0005a7 */ /* 0x0005220008041104 */
[----:B-1----:R-:W-:Y:S01]  /*2f10*/  LOP3.LUT P1, RZ, R6, 0x1, RZ, 0xc0, !PT ;  /* 0x0000000106ff7812 */ /* 0x002fe2000782c0ff */
[----:B------:R-:W1:Y:S02]  /*2f20*/  SYNCS.PHASECHK.TRANS64.TRYWAIT P0, [UR9+0x90], R0 ;  /* 0x00009000ff0075a7 */ /* 0x000e640008001109 */
[----:B-12-4-:R-:W-:Y:S10]  /*2f30*/  @!P0 BRA `(.L_x_53) ;  /* 0x0000003800f48947 */ /* 0x016ff40003800000 */
.L_x_109:
[----:B------:R-:W-:Y:S01]  /*2f40*/  IADD3 R10, PT, PT, R10, 0x1, RZ ;  /* 0x000000010a0a7810 */ /* 0x000fe20007ffe0ff */
[----:B------:R-:W-:Y:S06]  /*2f50*/  BRA.U !UP3, `(.L_x_54) ;  /* 0x000000010b887547 */ /* 0x000fec000b800000 */
[----:B------:R-:W-:Y:S02]  /*2f60*/  ULEA UR8, UR18, UR19, 0x6 ;  /* 0x0000001312087291 */ /* 0x000fe4000f8e30ff */
[----:B------:R-:W-:Y:S01]  /*2f70*/  UPLOP3.LUT UP4, UPT, UPT, UPT, UPT, 0x40, 0x4 ;  /* 0x000000000004789c */ /* 0x000fe20003f8e870 */
[----:B------:R-:W-:Y:S01]  /*2f80*/  UMOV UR16, UR10 ;  /* 0x0000000a00107c82 */ /* 0x000fe20008000000 */
[----:B------:R-:W-:Y:S01]  /*2f90*/  UMOV UR15, UR5 ;  /* 0x00000005000f7c82 */ /* 0x000fe20008000000 */
[----:B------:R-:W-:-:S08]  /*2fa0*/  UMOV UR14, UR17 ;  /* 0x00000011000e7c82 */ /* 0x000fd00008000000 */
.L_x_57:
[----:B------:R-:W-:Y:S02]  /*2fb0*/  UIADD3 UR16, UPT, UPT, UR16, 0x1, URZ ;  /* 0x0000000110107890 */ /* 0x000fe4000fffe0ff */
[----:B--2---:R-:W-:Y:S02]  /*2fc0*/  ULEA UR7, UR14, UR6, 0x3 ;  /* 0x000000060e077291 */ /* 0x004fe4000f8e18ff */
[----:B------:R-:W-:Y:S01]  /*2fd0*/  UISETP.NE.AND UP0, UPT, UR16, URZ, UPT ;  /* 0x000000ff1000728c */ /* 0x000fe2000bf05270 */
[----:B----4-:R-:W-:Y:S10]  /*2fe0*/  @P2 BRA `(.L_x_55) ;  /* 0x00000000000c2947 */ /* 0x010ff40003800000 */
[----:B-1----:R-:W-:Y:S04]  /*2ff0*/  SHF.L.U32 R3, R8, 0x1f, RZ ;  /* 0x0000001f08037819 */ /* 0x002fe800000006ff */
[----:B------:R-:W1:Y:S02]  /*3000*/  SYNCS.PHASECHK.TRANS64.TRYWAIT P0, [UR7], R3 ;  /* 0x00000003ff0075a7 */ /* 0x000e640008001107 */
[----:B-1----:R-:W-:Y:S05]  /*3010*/  @!P0 BRA `(.L_x_56) ;  /* 0x0000003800d48947 */ /* 0x002fea0003800000 */
.L_x_55:
[----:B------:R-:W-:Y:S01]  /*3020*/  UISETP.NE.AND UP1, UPT, UR15, 0x1, UPT ;  /* 0x000000010f00788c */ /* 0x000fe2000bf25270 */
[----:B------:R-:W-:Y:S01]  /*3030*/  PLOP3.LUT P2, PT, PT, PT, PT, 0x80, 0x8 ;  /* 0x000000000008781c */ /* 0x000fe20003f4f070 */
[----:B------:R-:W-:Y:S02]  /*3040*/  UIADD3 UR17, UPT, UPT, UR14, 0x1, URZ ;  /* 0x000000010e117890 */ /* 0x000fe4000fffe0ff */
[----:B------:R-:W-:Y:S02]  /*3050*/  ULEA UR22, UR14, UR12, 0x7 ;  /* 0x0000000c0e167291 */ /* 0x000fe4000f8e38ff */
[----:B------:R-:W-:Y:S01]  /*3060*/  UISETP.NE.AND UP2, UPT, UR17, 0x3, UPT ;  /* 0x000000031100788c */ /* 0x000fe2000bf45270 */
[----:B------:R-:W-:Y:S01]  /*3070*/  PLOP3.LUT P0, PT, PT, PT, UP1, 0x80, 0x8 ;  /* 0x000000000008781c */ /* 0x000fe20003f0f018 */
[----:B------:R-:W-:Y:S02]  /*3080*/  ULEA UR24, UR14, UR11, 0x8 ;  /* 0x0000000b0e187291 */ /* 0x000fe4000f8e40ff */
[----:B------:R-:W-:Y:S02]  /*3090*/  USEL UR13, URZ, 0x1, UP2 ;  /* 0x00000001ff0d7887 */ /* 0x000fe40009000000 */
[----:B------:R-:W-:Y:S02]  /*30a0*/  USEL UR17, UR17, URZ, UP2 ;  /* 0x000000ff11117287 */ /* 0x000fe40009000000 */
[----:B------:R-:W-:Y:S02]  /*30b0*/  UIADD3 UR7, UPT, UPT, UR7, 0x18, URZ ;  /* 0x0000001807077890 */ /* 0x000fe4000fffe0ff */
[----:B------:R-:W-:Y:S01]  /*30c0*/  @UP1 ULEA UR4, UR17, UR6, 0x3 ;  /* 0x0000000611041291 */ /* 0x000fe2000f8e18ff */
[----:B------:R-:W-:Y:S01]  /*30d0*/  LOP3.LUT R8, R8, UR13, RZ, 0x3c, !PT ;  /* 0x0000000d08087c12 */ /* 0x000fe2000f8e3cff */
[----:B------:R-:W-:Y:S01]  /*30e0*/  UMOV UR23, 0xc0004010 ;  /* 0xc000401000177882 */ /* 0x000fe20000000000 */
[----:B------:R-:W-:Y:S01]  /*30f0*/  UMOV UR25, 0xc0004010 ;  /* 0xc000401000197882 */ /* 0x000fe20000000000 */
[----:B------:R-:W-:Y:S01]  /*3100*/  UIADD3 UR15, UPT, UPT, UR15, -0x1, URZ ;  /* 0xffffffff0f0f7890 */ /* 0x000fe2000fffe0ff */
[----:B-1----:R-:W-:Y:S01]  /*3110*/  @P0 SHF.L.U32 R0, R8, 0x1f, RZ ;  /* 0x0000001f08000819 */ /* 0x002fe200000006ff */
[----:B------:R-:W-:Y:S03]  /*3120*/  UMOV UR14, UR17 ;  /* 0x00000011000e7c82 */ /* 0x000fe60008000000 */
[----:B------:R2:W4:Y:S01]  /*3130*/  @P0 SYNCS.PHASECHK.TRANS64.TRYWAIT P2, [UR4], R0 ;  /* 0x00000000ff0005a7 */ /* 0x0005220008041104 */
[----:B------:R2:W-:Y:S01]  /*3140*/  UTCQMMA gdesc[UR24], gdesc[UR22], tmem[UR8], tmem[UR20], idesc[UR21], UP4 ;  /* 0x00ff1416180075ea */ /* 0x0005e2000a000308 */
[----:B------:R-:W-:Y:S01]  /*3150*/  UPLOP3.LUT UP4, UPT, UPT, UPT, UPT, 0x80, 0x8 ;  /* 0x000000000008789c */ /* 0x000fe20003f8f070 */
[----:B------:R2:W-:Y:S01]  /*3160*/  UTCBAR [UR7], URZ ;  /* 0x000000ff070073e9 */ /* 0x0005e200080000ff */
[----:B------:R-:W-:Y:S09]  /*3170*/  BRA.U UP0, `(.L_x_57) ;  /* 0xfffffffd008c7547 */ /* 0x000ff2000b83ffff */
.L_x_54:
[----:B------:R-:W-:Y:S01]  /*3180*/  UIADD3 UR18, UPT, UPT, UR18, 0x1, URZ ;  /* 0x0000000112127890 */ /* 0x000fe2000fffe0ff */
[C---:B------:R-:W-:Y:S01]  /*3190*/  ISETP.NE.AND P0, PT, R10.reuse, 0x2, PT ;  /* 0x000000020a00780c */ /* 0x040fe20003f05270 */
[----:B------:R-:W-:Y:S02]  /*31a0*/  UIADD3 UR9, UPT, UPT, UR9, 0x70, URZ ;  /* 0x0000007009097890 */ /* 0x000fe4000fffe0ff */
[----:B------:R-:W-:Y:S01]  /*31b0*/  UISETP.NE.AND UP0, UPT, UR18, 0x4, UPT ;  /* 0x000000041200788c */ /* 0x000fe2000bf05270 */
[----:B-12---:R-:W-:Y:S02]  /*31c0*/  SEL R0, RZ, 0x1, P0 ;  /* 0x00000001ff007807 */ /* 0x006fe40000000000 */
[----:B------:R-:W-:Y:S01]  /*31d0*/  SEL R10, R10, RZ, P0 ;  /* 0x000000ff0a0a7207 */ /* 0x000fe20000000000 */
[----:B------:R-:W-:Y:S01]  /*31e0*/  USEL UR4, URZ, 0x1, UP0 ;  /* 0x00000001ff047887 */ /* 0x000fe20008000000 */
[----:B------:R-:W-:Y:S01]  /*31f0*/  LOP3.LUT R9, R9, R0, RZ, 0x3c, !PT ;  /* 0x0000000009097212 */ /* 0x000fe200078e3cff */
[----:B------:R-:W-:Y:S01]  /*3200*/  USEL UR18, UR18, URZ, UP0 ;  /* 0x000000ff12127287 */ /* 0x000fe20008000000 */
[----:B------:R1:W-:Y:S03]  /*3210*/  UTCBAR [UR9], URZ ;  /* 0x000000ff090073e9 */ /* 0x0003e600080000ff */
[----:B------:R-:W-:Y:S01]  /*3220*/  LOP3.LUT R11, R11, UR4, RZ, 0x3c, !PT ;  /* 0x000000040b0b7c12 */ /* 0x000fe2000f8e3cff */
[----:B------:R-:W-:Y:S07]  /*3230*/  @P1 BRA `(.L_x_58) ;  /* 0xfffffff800dc1947 */ /* 0x000fee000383ffff */
[----:B------:R-:W2:Y:S01]  /*3240*/  S2UR UR4, SR_CgaCtaId ;  /* 0x00000000000479c3 */ /* 0x000ea20000008800 */
[----:B------:R-:W-:Y:S01]  /*3250*/  ELECT P0, URZ, PT ;  /* 0x0000000000ff782f */ /* 0x000fe20003800000 */
[----:B------:R-:W-:Y:S01]  /*3260*/  IMAD.MOV.U32 R0, RZ, RZ, 0x1 ;  /* 0x00000001ff007424 */ /* 0x000fe200078e00ff */
[----:B------:R-:W-:Y:S01]  /*3270*/  UIADD3 UR6, UPT, UPT, UR6, 0x90, URZ ;  /* 0x0000009006067890 */ /* 0x000fe2000fffe0ff */
[----:B------:R-:W-:Y:S01]  /*3280*/  SHF.L.U32 R3, R11, 0x1f, RZ ;  /* 0x0000001f0b037819 */ /* 0x000fe200000006ff */
[----:B------:R-:W-:-:S03]  /*3290*/  UMOV UR5, 0x40 ;  /* 0x0000004000057882 */ /* 0x000fc60000000000 */
[----:B------:R-:W-:Y:S01]  /*32a0*/  UVIRTCOUNT.DEALLOC.SMPOOL 0x80 ;  /* 0x000000800000784c */ /* 0x000fe20000000000 */
[----:B--2---:R-:W-:Y:S02]  /*32b0*/  ULEA UR4, UR4, UR5, 0x18 ;  /* 0x0000000504047291 */ /* 0x004fe4000f8ec0ff */
[----:B------:R-:W-:-:S07]  /*32c0*/  ULEA UR5, UR18, UR6, 0x3 ;  /* 0x0000000612057291 */ /* 0x000fce000f8e18ff */
[----:B------:R2:W-:Y:S02]  /*32d0*/  @P0 STS.U8 [UR4+0x1c], R0 ;  /* 0x00001c00ff000988 */ /* 0x0005e40008000004 */
[----:B------:R-:W3:Y:S02]  /*32e0*/  SYNCS.PHASECHK.TRANS64.TRYWAIT P0, [UR5], R3 ;  /* 0x00000003ff0075a7 */ /* 0x000ee40008001105 */
[----:B--23--:R-:W-:Y:S05]  /*32f0*/  @!P0 BRA `(.L_x_59) ;  /* 0x0000003800348947 */ /* 0x00cfea0003800000 */
.L_x_112:
[----:B------:R-:W-:-:S04]  /*3300*/  UIADD3 UR7, UPT, UPT, UR18, 0x1, URZ ;  /* 0x0000000112077890 */ /* 0x000fc8000fffe0ff */
[----:B------:R-:W-:-:S04]  /*3310*/  UISETP.NE.AND UP0, UPT, UR7, 0x4, UPT ;  /* 0x000000040700788c */ /* 0x000fc8000bf05270 */
[----:B------:R-:W-:Y:S02]  /*3320*/  USEL UR8, URZ, 0x1, UP0 ;  /* 0x00000001ff087887 */ /* 0x000fe40008000000 */
[----:B------:R-:W-:-:S04]  /*3330*/  USEL UR7, UR7, URZ, UP0 ;  /* 0x000000ff07077287 */ /* 0x000fc80008000000 */
[----:B------:R-:W-:Y:S01]  /*3340*/  ULEA UR5, UR7, UR6, 0x3 ;  /* 0x0000000607057291 */ /* 0x000fe2000f8e18ff */
[----:B------:R-:W-:-:S04]  /*3350*/  LOP3.LUT R2, R11, UR8, RZ, 0x3c, !PT ;  /* 0x000000080b027c12 */ /* 0x000fc8000f8e3cff */
[----:B--2---:R-:W-:-:S04]  /*3360*/  SHF.L.U32 R3, R2, 0x1f, RZ ;  /* 0x0000001f02037819 */ /* 0x004fc800000006ff */
[----:B------:R-:W2:Y:S02]  /*3370*/  SYNCS.PHASECHK.TRANS64.TRYWAIT P0, [UR5], R3 ;  /* 0x00000003ff0075a7 */ /* 0x000ea40008001105 */
[----:B--2---:R-:W-:Y:S05]  /*3380*/  @!P0 BRA `(.L_x_60) ;  /* 0x0000003800288947 */ /* 0x004fea0003800000 */
.L_x_114:
        /* <DEDUP_REMOVED lines=9> */
.L_x_116:
[----:B------:R-:W-:-:S04]  /*3420*/  UIADD3 UR7, UPT, UPT, UR7, 0x1, URZ ;  /* 0x0000000107077890 */ /* 0x000fc8000fffe0ff */
[----:B------:R-:W-:-:S04]  /*3430*/  UISETP.NE.AND UP0, UPT, UR7, 0x4, UPT ;  /* 0x000000040700788c */ /* 0x000fc8000bf05270 */
[----:B------:R-:W-:Y:S02]  /*3440*/  USEL UR5, URZ, 0x1, UP0 ;  /* 0x00000001ff057887 */ /* 0x000fe40008000000 */
[----:B------:R-:W-:-:S04]  /*3450*/  USEL UR7, UR7, URZ, UP0 ;  /* 0x000000ff07077287 */ /* 0x000fc80008000000 */
[----:B------:R-:W-:Y:S01]  /*3460*/  ULEA UR7, UR7, UR6, 0x3 ;  /* 0x0000000607077291 */ /* 0x000fe2000f8e18ff */
[----:B--2---:R-:W-:-:S04]  /*3470*/  LOP3.LUT R3, R2, UR5, RZ, 0x3c, !PT ;  /* 0x0000000502037c12 */ /* 0x004fc8000f8e3cff */
[----:B------:R-:W-:-:S04]  /*3480*/  SHF.L.U32 R3, R3, 0x1f, RZ ;  /* 0x0000001f03037819 */ /* 0x000fc800000006ff */
[----:B------:R-:W2:Y:S02]  /*3490*/  SYNCS.PHASECHK.TRANS64.TRYWAIT P0, [UR7], R3 ;  /* 0x00000003ff0075a7 */ /* 0x000ea40008001107 */
[----:B--2---:R-:W-:Y:S05]  /*34a0*/  @!P0 BRA `(.L_x_62) ;  /* 0x0000003800108947 */ /* 0x004fea0003800000 */
.L_x_118:
[----:B------:R-:W-:Y:S01]  /*34b0*/  NOP ;  /* 0x0000000000007918 */ /* 0x000fe20000000000 */
[----:B--2---:R-:W2:Y:S01]  /*34c0*/  LDS R0, [UR4+0x14] ;  /* 0x00001404ff007984 */ /* 0x004ea20008000800 */
[----:B------:R-:W-:Y:S01]  /*34d0*/  ULOP3.LUT UR6, UR19, 0xffff, URZ, 0xc0, !UPT ;  /* 0x0000ffff13067892 */ /* 0x000fe2000f8ec0ff */
[----:B------:R-:W-:Y:S01]  /*34e0*/  UMOV UR8, 0xffff ;  /* 0x0000ffff00087882 */ /* 0x000fe20000000000 */
[----:B------:R-:W-:Y:S02]  /*34f0*/  UMOV UR5, 0x1 ;  /* 0x0000000100057882 */ /* 0x000fe40000000000 */
[----:B------:R-:W-:-:S04]  /*3500*/  USHF.R.U32.HI UR6, URZ, 0x5, UR6 ;  /* 0x00000005ff067899 */ /* 0x000fc80008011606 */
[----:B------:R-:W-:Y:S02]  /*3510*/  USHF.L.U32 UR8, UR8, UR6, URZ ;  /* 0x0000000608087299 */ /* 0x000fe400080006ff */
[----:B------:R-:W-:-:S04]  /*3520*/  USHF.L.U32 UR5, UR5, UR6, URZ ;  /* 0x0000000605057299 */ /* 0x000fc800080006ff */
[----:B--2---:R-:W-:-:S04]  /*3530*/  LOP3.LUT R0, R0, UR8, RZ, 0xc0, !PT ;  /* 0x0000000800007c12 */ /* 0x004fc8000f8ec0ff */
[----:B------:R-:W-:-:S13]  /*3540*/  ISETP.NE.AND P0, PT, R0, UR8, PT ;  /* 0x0000000800007c0c */ /* 0x000fda000bf05270 */
[----:B------:R-:W-:Y:S05]  /*3550*/  @P0 BRA `(.L_x_63) ;  /* 0x0000000000580947 */ /* 0x000fea0003800000 */
[----:B------:R-:W2:Y:S02]  /*3560*/  LDS R0, [UR4+0x18] ;  /* 0x00001804ff007984 */ /* 0x000ea40008000800 */
[----:B--2---:R-:W-:-:S04]  /*3570*/  LOP3.LUT R0, R0, UR5, RZ, 0xc0, !PT ;  /* 0x0000000500007c12 */ /* 0x004fc8000f8ec0ff */
[----:B------:R-:W-:-:S13]  /*3580*/  ISETP.NE.AND P0, PT, R0, UR5, PT ;  /* 0x0000000500007c0c */ /* 0x000fda000bf05270 */
[----:B------:R-:W-:Y:S05]  /*3590*/  @P0 BRA `(.L_x_64) ;  /* 0x00000000003c0947 */ /* 0x000fea0003800000 */
[----:B------:R-:W2:Y:S01]  /*35a0*/  S2R R2, SR_LANEID ;  /* 0x0000000000027919 */ /* 0x000ea20000000000 */
[----:B------:R-:W-:Y:S01]  /*35b0*/  ULOP3.LUT UR8, URZ, UR8, URZ, 0x33, !UPT ;  /* 0x00000008ff087292 */ /* 0x000fe2000f8e33ff */
[----:B------:R-:W-:Y:S01]  /*35c0*/  LOP3.LUT R4, RZ, UR5, RZ, 0x33, !PT ;  /* 0x00000005ff047c12 */ /* 0x000fe2000f8e33ff */
[----:B------:R-:W-:Y:S02]  /*35d0*/  VOTEU.ANY UR7, UPT, PT ;  /* 0x0000000000077886 */ /* 0x000fe400038e0100 */
[----:B------:R-:W-:Y:S01]  /*35e0*/  UFLO.U32 UR7, UR7 ;  /* 0x00000007000772bd */ /* 0x000fe200080e0000 */
[----:B------:R-:W3:Y:S01]  /*35f0*/  REDUX UR5, R4 ;  /* 0x00000000040573c4 */ /* 0x000ee20000000000 */
[----:B------:R-:W-:-:S06]  /*3600*/  IMAD.U32 R0, RZ, RZ, UR8 ;  /* 0x00000008ff007e24 */ /* 0x000fcc000f8e00ff */
[----:B------:R1:W-:Y:S01]  /*3610*/  UTCATOMSWS.AND URZ, UR8 ;  /* 0x0000000800ff79e3 */ /* 0x0003e20008000000 */
[----:B------:R-:W4:Y:S01]  /*3620*/  REDUX UR6, R0 ;  /* 0x00000000000673c4 */ /* 0x000f220000000000 */
[----:B--2---:R-:W-:Y:S01]  /*3630*/  ISETP.EQ.U32.AND P0, PT, R2, UR7, PT ;  /* 0x0000000702007c0c */ /* 0x004fe2000bf02070 */
[----:B---3--:R-:W-:Y:S01]  /*3640*/  IMAD.U32 R2, RZ, RZ, UR5 ;  /* 0x00000005ff027e24 */ /* 0x008fe2000f8e00ff */
[----:B----4-:R-:W-:-:S11]  /*3650*/  MOV R3, UR6 ;  /* 0x0000000600037c02 */ /* 0x010fd60008000f00 */
[----:B------:R1:W-:Y:S04]  /*3660*/  @P0 ATOMS.AND RZ, [UR4+0x14], R3 ;  /* 0x00001403ffff098c */ /* 0x0003e8000a800004 */
[----:B------:R1:W-:Y:S01]  /*3670*/  @P0 ATOMS.AND RZ, [UR4+0x18], R2 ;  /* 0x00001802ffff098c */ /* 0x0003e2000a800004 */
[----:B------:R-:W-:Y:S05]  /*3680*/  BRA `(.L_x_65) ;  /* 0x0000000000147947 */ /* 0x000fea0003800000 */
.L_x_64:
[----:B------:R-:W-:Y:S02]  /*3690*/  MOV R2, 0x36b0 ;  /* 0x000036b000027802 */ /* 0x000fe40000000f00 */
[----:B-1--45:R-:W-:Y:S05]  /*36a0*/  CALL.REL.NOINC `($__internal_0_$__cuda_sm10x_tcgen05_guardrail_trap_col_being_dealloced_not_returned_by_alloc) ;  /* 0x00000038002c7944 */ /* 0x032fea0003c00000 */
[----:B------:R-:W-:Y:S05]  /*36b0*/  BRA `(.L_x_65) ;  /* 0x0000000000087947 */ /* 0x000fea0003800000 */
.L_x_63:
[----:B------:R-:W-:Y:S02]  /*36c0*/  MOV R2, 0x36e0 ;  /* 0x000036e000027802 */ /* 0x000fe40000000f00 */
[----:B-1--45:R-:W-:Y:S05]  /*36d0*/  CALL.REL.NOINC `($__internal_2_$__cuda_sm10x_tcgen05_guardrail_trap_unallocated_columns_being_dealloced) ;  /* 0x0000003800387944 */ /* 0x032fea0003c00000 */
.L_x_65:
[----:B------:R-:W-:Y:S01]  /*36e0*/  NOP ;  /* 0x0000000000007918 */ /* 0x000fe20000000000 */
[----:B-1----:R-:W-:Y:S05]  /*36f0*/  EXIT ;  /* 0x000000000000794d */ /* 0x002fea0003800000 */
.L_x_47:
[----:B------:R-:W-:-:S09]  /*3700*/  UISETP.NE.OR UP2, UPT, UR8, 0x3, !UP2 ;  /* 0x000000030800788c */ /* 0x000fd2000d745670 */
[----:B------:R-:W-:Y:S05]  /*3710*/  BRA.U UP2, `(.L_x_66) ;  /* 0x0000000902c87547 */ /* 0x000fea000b800000 */
[----:B------:R-:W1:Y:S01]  /*3720*/  LDCU.64 UR6, c[0x0][0x888] ;  /* 0x00011100ff0677ac */ /* 0x000e620008000a00 */
[----:B------:R-:W2:Y:S01]  /*3730*/  LDC R0, c[0x0][0xb30] ;  /* 0x0002cc00ff007b82 */ /* 0x000ea20000000800 */
[----:B------:R-:W-:Y:S01]  /*3740*/  IMAD.MOV.U32 R30, RZ, RZ, 0x1 ;  /* 0x00000001ff1e7424 */ /* 0x000fe200078e00ff */
[----:B------:R-:W-:Y:S01]  /*3750*/  CS2R R28, SRZ ;  /* 0x00000000001c7805 */ /* 0x000fe2000001ff00 */
[----:B------:R-:W4:Y:S01]  /*3760*/  LDCU.64 UR4, c[0x0][0x890] ;  /* 0x00011200ff0477ac */ /* 0x000f220008000a00 */
[----:B------:R-:W-:Y:S01]  /*3770*/  IMAD.MOV.U32 R25, RZ, RZ, 0x2000 ;  /* 0x00002000ff197424 */ /* 0x000fe200078e00ff */
[----:B------:R-:W-:-:S03]  /*3780*/  UMOV UR8, 0x400 ;  /* 0x0000040000087882 */ /* 0x000fc60000000000 */
[----:B------:R-:W3:Y:S01]  /*3790*/  LDC R19, c[0x0][0x370] ;  /* 0x0000dc00ff137b82 */ /* 0x000ee20000000800 */
[----:B------:R-:W-:-:S07]  /*37a0*/  UPLOP3.LUT UP1, UPT, UPT, UPT, UPT, 0x40, 0x4 ;  /* 0x000000000004789c */ /* 0x000fce0003f2e870 */
[----:B------:R-:W3:Y:S01]  /*37b0*/  LDC R2, c[0x0][0xb0c] ;  /* 0x0002c300ff027b82 */ /* 0x000ee20000000800 */
[----:B-1----:R-:W-:Y:S02]  /*37c0*/  UISETP.NE.U32.AND UP2, UPT, UR6, URZ, UPT ;  /* 0x000000ff0600728c */ /* 0x002fe4000bf45070 */
[----:B------:R-:W-:Y:S02]  /*37d0*/  ULEA UR6, UR37, UR8, 0x18 ;  /* 0x0000000825067291 */ /* 0x000fe4000f8ec0ff */
[----:B------:R-:W-:Y:S02]  /*37e0*/  UISETP.NE.AND.EX UP2, UPT, UR7, URZ, UPT, UP2 ;  /* 0x000000ff0700728c */ /* 0x000fe4000bf45320 */
[----:B------:R-:W-:Y:S01]  /*37f0*/  UIADD3 UR7, UPT, UPT, UR6, 0x30, URZ ;  /* 0x0000003006077890 */ /* 0x000fe2000fffe0ff */
[----:B------:R-:W1:Y:S01]  /*3800*/  LDC R18, c[0x0][0xb20] ;  /* 0x0002c800ff127b82 */ /* 0x000e620000000800 */
[----:B----4-:R-:W-:Y:S01]  /*3810*/  UISETP.NE.U32.AND UP3, UPT, UR4, URZ, UPT ;  /* 0x000000ff0400728c */ /* 0x010fe2000bf65070 */
[----:B--2---:R-:W-:Y:S01]  /*3820*/  ISETP.NE.AND P1, PT, R0, 0x1, PT ;  /* 0x000000010000780c */ /* 0x004fe20003f25270 */
[----:B------:R-:W-:-:S02]  /*3830*/  UPRMT UR37, UR37, 0x654, UR7 ;  /* 0x0000065425257896 */ /* 0x000fc40008000007 */
[----:B------:R-:W-:-:S03]  /*3840*/  UISETP.NE.AND.EX UP3, UPT, UR5, URZ, UPT, UP3 ;  /* 0x000000ff0500728c */ /* 0x000fc6000bf65330 */
[----:B------:R-:W2:Y:S08]  /*3850*/  LDC.64 R32, c[0x0][0x348] ;  /* 0x0000d200ff207b82 */ /* 0x000eb00000000a00 */
[----:B------:R-:W4:Y:S08]  /*3860*/  LDC.64 R16, c[0x0][0xb10] ;  /* 0x0002c400ff107b82 */ /* 0x000f300000000a00 */
[----:B------:R-:W1:Y:S08]  /*3870*/  LDC.64 R6, c[0x0][0xb18] ;  /* 0x0002c600ff067b82 */ /* 0x000e700000000a00 */
[----:B------:R-:W1:Y:S08]  /*3880*/  LDC.64 R4, c[0x0][0xb28] ;  /* 0x0002ca00ff047b82 */ /* 0x000e700000000a00 */
[----:B---3--:R-:W1:Y:S02]  /*3890*/  LDC R24, c[0x0][0x374] ;  /* 0x0000dd00ff187b82 */ /* 0x008e640000000800 */
.L_x_74:
[C---:B------:R-:W-:Y:S02]  /*38a0*/  LEA R0, R29.reuse, UR6, 0x3 ;  /* 0x000000061d007c11 */ /* 0x040fe4000f8e18ff */
[----:B------:R-:W-:Y:S02]  /*38b0*/  SHF.L.U32 R3, R28, 0x1f, RZ ;  /* 0x0000001f1c037819 */ /* 0x000fe400000006ff */
[----:B------:R-:W-:Y:S02]  /*38c0*/  LEA R20, R29, UR6, 0x4 ;  /* 0x000000061d147c11 */ /* 0x000fe4000f8e20ff */
[----:B---3--:R-:W3:Y:S02]  /*38d0*/  SYNCS.PHASECHK.TRANS64.TRYWAIT P0, [R0+URZ+0x50], R3 ;  /* 0x00005003000075a7 */ /* 0x008ee400080011ff */
[----:B---3--:R-:W-:Y:S05]  /*38e0*/  @!P0 BRA `(.L_x_67) ;  /* 0x0000003400188947 */ /* 0x008fea0003800000 */
.L_x_119:
[----:B------:R-:W-:Y:S01]  /*38f0*/  ISETP.GE.AND P0, PT, R72, 0x1, PT ;  /* 0x000000014800780c */ /* 0x000fe20003f06270 */
[----:B------:R-:W1:Y:S01]  /*3900*/  LDS.128 R20, [R20+0xe0] ;  /* 0x0000e00014147984 */ /* 0x000e620000000c00 */
[----:B------:R-:W-:Y:S01]  /*3910*/  ISETP.NE.U32.AND P4, PT, RZ, UR4, PT ;  /* 0x00000004ff007c0c */ /* 0x000fe2000bf85070 */
[----:B---3--:R-:W-:Y:S01]  /*3920*/  VIADD R0, R0, 0x60 ;  /* 0x0000006000007836 */ /* 0x008fe20000000000 */
[----:B------:R-:W-:Y:S02]  /*3930*/  SHF.L.U32 R26, R30, 0x1f, RZ ;  /* 0x0000001f1e1a7819 */ /* 0x000fe400000006ff */
[----:B------:R-:W-:Y:S02]  /*3940*/  ISETP.NE.AND.EX P4, PT, RZ, UR5, PT, P4 ;  /* 0x00000005ff007c0c */ /* 0x000fe4000bf85340 */
[----:B------:R-:W-:Y:S01]  /*3950*/  PRMT R0, RZ, 0x654, R0 ;  /* 0x00000654ff007816 */ /* 0x000fe20000000000 */
[----:B------:R-:W-:Y:S01]  /*3960*/  @!PT LDS RZ, [RZ] ;  /* 0x00000000fffff984 */ /* 0x000fe20000000800 */
[----:B------:R-:W-:Y:S01]  /*3970*/  @!PT LDS RZ, [RZ] ;  /* 0x00000000fffff984 */ /* 0x000fe20000000800 */
[----:B------:R-:W-:Y:S01]  /*3980*/  @!PT LDS RZ, [RZ] ;  /* 0x00000000fffff984 */ /* 0x000fe20000000800 */
[----:B------:R-:W-:Y:S01]  /*3990*/  @!PT LDS RZ, [RZ] ;  /* 0x00000000fffff984 */ /* 0x000fe20000000800 */
[----:B------:R3:W-:Y:S06]  /*39a0*/  MEMBAR.ALL.CTA ;  /* 0x0000000000007992 */ /* 0x0007ec0000008000 */
[----:B---3--:R-:W3:Y:S02]  /*39b0*/  FENCE.VIEW.ASYNC.S ;  /* 0x00000000000073c6 */ /* 0x008ee40000000000 */
[----:B---3--:R3:W-:Y:S01]  /*39c0*/  SYNCS.ARRIVE.TRANS64.RED.A1T0 RZ, [R0+URZ], RZ ;  /* 0x000000ff00ff79a7 */ /* 0x0087e200081004ff */
[----:B-1----:R-:W-:Y:S11]  /*39d0*/  LOP3.LUT P3, RZ, R22, 0x1, RZ, 0xc0, !PT ;  /* 0x0000000116ff7812 */ /* 0x002ff6000786c0ff */
[----:B------:R-:W-:Y:S02]  /*39e0*/  @!UPT UIADD3 URZ, UPT, UPT, URZ, URZ, URZ ;  /* 0x000000fffffff290 */ /* 0x000fe4000fffe0ff */
[----:B------:R-:W-:Y:S02]  /*39f0*/  @P3 MOV R13, R20 ;  /* 0x00000014000d3202 */ /* 0x000fe40000000f00 */
[----:B------:R-:W-:Y:S01]  /*3a00*/  @P3 LOP3.LUT R8, R21, 0xffff, RZ, 0xc0, !PT ;  /* 0x0000ffff15083812 */ /* 0x000fe200078ec0ff */
[----:B---3--:R-:W-:Y:S06]  /*3a10*/  @!P0 BRA `(.L_x_68) ;  /* 0x0000000000a48947 */ /* 0x008fec0003800000 */
[----:B------:R-:W-:Y:S01]  /*3a20*/  IMAD.HI.U32 R31, R24, R7, RZ ;  /* 0x00000007181f7227 */ /* 0x000fe200078e00ff */
[----:B------:R-:W-:Y:S02]  /*3a30*/  ISETP.NE.AND P0, PT, R6, 0x1, PT ;  /* 0x000000010600780c */ /* 0x000fe40003f05270 */
[----:B------:R-:W-:Y:S01]  /*3a40*/  ISETP.NE.AND P2, PT, R72, 0x1, PT ;  /* 0x000000014800780c */ /* 0x000fe20003f45270 */
[----:B----4-:R-:W-:Y:S01]  /*3a50*/  IMAD.HI.U32 R34, R19, R16, RZ ;  /* 0x0000001013227227 */ /* 0x010fe200078e00ff */
[----:B------:R-:W-:Y:S02]  /*3a60*/  SHF.R.U32.HI R31, RZ, R18, R31 ;  /* 0x00000012ff1f7219 */ /* 0x000fe4000001161f */
[----:B------:R-:W-:Y:S01]  /*3a70*/  ISETP.NE.AND P5, PT, R2, 0x1, PT ;  /* 0x000000010200780c */ /* 0x000fe20003fa5270 */
[----:B------:R-:W-:Y:S01]  /*3a80*/  IMAD.HI.U32 R36, R13, R16, RZ ;  /* 0x000000100d247227 */ /* 0x000fe200078e00ff */
[----:B------:R-:W-:Y:S02]  /*3a90*/  SHF.R.U32.HI R34, RZ, R17, R34 ;  /* 0x00000011ff227219 */ /* 0x000fe40000011622 */
[----:B------:R-:W-:Y:S01]  /*3aa0*/  SEL R3, R24, R31, !P0 ;  /* 0x0000001f18037207 */ /* 0x000fe20004000000 */
[C---:B------:R-:W-:Y:S01]  /*3ab0*/  IMAD.HI.U32 R31, R8.reuse, R7, RZ ;  /* 0x00000007081f7227 */ /* 0x040fe200078e00ff */
[----:B------:R-:W-:Y:S02]  /*3ac0*/  SEL R11, R19, R34, !P5 ;  /* 0x00000022130b7207 */ /* 0x000fe40006800000 */
[----:B------:R-:W-:Y:S01]  /*3ad0*/  SHF.R.U32.HI R36, RZ, R17, R36 ;  /* 0x00000011ff247219 */ /* 0x000fe20000011624 */
[----:B------:R-:W-:Y:S01]  /*3ae0*/  IMAD.HI.U32 R38, R3, R4, RZ ;  /* 0x0000000403267227 */ /* 0x000fe200078e00ff */
[----:B------:R-:W-:Y:S03]  /*3af0*/  SHF.R.U32.HI R31, RZ, R18, R31 ;  /* 0x00000012ff1f7219 */ /* 0x000fe6000001161f */
[----:B------:R-:W-:Y:S01]  /*3b00*/  IMAD.HI.U32 R34, R11, R4, RZ ;  /* 0x000000040b227227 */ /* 0x000fe200078e00ff */
[----:B------:R-:W-:Y:S02]  /*3b10*/  @P2 SHF.R.U32.HI R3, RZ, R5, R38 ;  /* 0x00000005ff032219 */ /* 0x000fe40000011626 */
[----:B------:R-:W-:Y:S02]  /*3b20*/  SEL R9, R8, R31, !P0 ;  /* 0x0000001f08097207 */ /* 0x000fe40004000000 */
[----:B------:R-:W-:Y:S01]  /*3b30*/  @P2 SHF.R.U32.HI R11, RZ, R5, R34 ;  /* 0x00000005ff0b2219 */ /* 0x000fe20000011622 */
[C---:B------:R-:W-:Y:S01]  /*3b40*/  IMAD R10, R72.reuse, R3, RZ ;  /* 0x00000003480a7224 */ /* 0x040fe200078e02ff */
[----:B------:R-:W-:Y:S01]  /*3b50*/  SEL R3, R13, R36, !P5 ;  /* 0x000000240d037207 */ /* 0x000fe20006800000 */
[C---:B------:R-:W-:Y:S03]  /*3b60*/  IMAD.HI.U32 R14, R9.reuse, R4, RZ ;  /* 0x00000004090e7227 */ /* 0x040fe600078e00ff */
[----:B------:R-:W-:Y:S01]  /*3b70*/  ISETP.GE.AND P0, PT, R9, R10, PT ;  /* 0x0000000a0900720c */ /* 0x000fe20003f06270 */
[C---:B------:R-:W-:Y:S01]  /*3b80*/  IMAD R12, R72.reuse, R11, RZ ;  /* 0x0000000b480c7224 */ /* 0x040fe200078e02ff */
[-C--:B------:R-:W-:Y:S04]  /*3b90*/  SHF.R.U32.HI R14, RZ, R5.reuse, R14 ;  /* 0x00000005ff0e7219 */ /* 0x080fe8000001160e */
[----:B------:R-:W-:Y:S02]  /*3ba0*/  ISETP.GE.OR P0, PT, R3, R12, P0 ;  /* 0x0000000c0300720c */ /* 0x000fe40000706670 */
[----:B------:R-:W-:Y:S05]  /*3bb0*/  SEL R15, R9, R14, !P2 ;  /* 0x0000000e090f7207 */ /* 0x000fea0005000000 */
[----:B------:R-:W-:Y:S04]  /*3bc0*/  IMAD.MOV R14, RZ, RZ, -R15 ;  /* 0x000000ffff0e7224 */ /* 0x000fe800078e0a0f */
[----:B------:R-:W-:Y:S02]  /*3bd0*/  IMAD R14, R72, R14, R9 ;  /* 0x0000000e480e7224 */ /* 0x000fe400078e0209 */
[C---:B------:R-:W-:Y:S05]  /*3be0*/  @!P0 IMAD.HI.U32 R10, R3.reuse, R4, RZ ;  /* 0x00000004030a8227 */ /* 0x040fea00078e00ff */
[----:B------:R-:W-:Y:S04]  /*3bf0*/  @!P0 SHF.R.U32.HI R10, RZ, R5, R10 ;  /* 0x00000005ff0a8219 */ /* 0x000fe8000001160a */
[----:B------:R-:W-:Y:S01]  /*3c00*/  @!P0 SEL R0, R3, R10, !P2 ;  /* 0x0000000a03008207 */ /* 0x000fe20005000000 */
[----:B------:R-:W-:Y:S03]  /*3c10*/  IMAD.MOV R10, RZ, RZ, -R3 ;  /* 0x000000ffff0a7224 */ /* 0x000fe600078e0a03 */
[----:B------:R-:W-:Y:S01]  /*3c20*/  @!P0 IADD3 R15, PT, PT, R15, -R0, RZ ;  /* 0x800000000f0f8210 */ /* 0x000fe20007ffe0ff */
[----:B------:R-:W-:Y:S01]  /*3c30*/  @!P0 IMAD R0, R11, R14, R0 ;  /* 0x0000000e0b008224 */ /* 0x000fe200078e0200 */
[----:B------:R-:W-:Y:S01]  /*3c40*/  IADD3 R11, PT, PT, -R9, RZ, RZ ;  /* 0x000000ff090b7210 */ /* 0x000fe20007ffe1ff */
[----:B------:R-:W-:Y:S02]  /*3c50*/  IMAD R13, R2, R10, R13 ;  /* 0x0000000a020d7224 */ /* 0x000fe400078e020d */
[----:B------:R-:W-:Y:S02]  /*3c60*/  @!P0 IMAD R9, R15, R72, R3 ;  /* 0x000000480f098224 */ /* 0x000fe400078e0203 */
[----:B------:R-:W-:Y:S02]  /*3c70*/  @!P0 IMAD.MOV.U32 R3, RZ, RZ, R0 ;  /* 0x000000ffff038224 */ /* 0x000fe400078e0000 */
[----:B------:R-:W-:Y:S02]  /*3c80*/  IMAD R8, R6, R11, R8 ;  /* 0x0000000b06087224 */ /* 0x000fe400078e0208 */
[----:B------:R-:W-:Y:S02]  /*3c90*/  IMAD R13, R3, R2, R13 ;  /* 0x00000002030d7224 */ /* 0x000fe400078e020d */
[----:B------:R-:W-:Y:S02]  /*3ca0*/  IMAD R8, R9, R6, R8 ;  /* 0x0000000609087224 */ /* 0x000fe400078e0208 */
.L_x_68:
[----:B------:R-:W-:Y:S05]  /*3cb0*/  BRA.U UP1, `(.L_x_69) ;  /* 0x0000000101107547 */ /* 0x000fea000b800000 */
[----:B------:R-:W-:Y:S04]  /*3cc0*/  MOV R0, UR13 ;  /* 0x0000000d00007c02 */ /* 0x000fe80008000f00 */
[----:B------:R-:W-:Y:S04]  /*3cd0*/  SHF.L.U32 R3, R0, 0x1f, RZ ;  /* 0x0000001f00037819 */ /* 0x000fe800000006ff */
[----:B------:R-:W1:Y:S02]  /*3ce0*/  SYNCS.PHASECHK.TRANS64.TRYWAIT P0, [UR6+0x48], R3 ;  /* 0x00004803ff0075a7 */ /* 0x000e640008001106 */
[----:B-1----:R-:W-:Y:S05]  /*3cf0*/  @!P0 BRA `(.L_x_70) ;  /* 0x0000003000288947 */ /* 0x002fea0003800000 */
.L_x_69:
[----:B------:R-:W-:Y:S05]  /*3d00*/  BRA.U !UP3, `(.L_x_71) ;  /* 0x000000010b347547 */ /* 0x000fea000b800000 */
[----:B------:R-:W-:Y:S01]  /*3d10*/  UPLOP3.LUT UP0, UPT, UPT, UPT, UP2, 0x80, 0x8 ;  /* 0x000000000008789c */ /* 0x000fe20003f0f020 */
[----:B-1----:R-:W-:Y:S02]  /*3d20*/  HFMA2 R0, -RZ, RZ, 0, 5.9604644775390625e-08 ;  /* 0x00000001ff007431 */ /* 0x002fe400000001ff */
[----:B------:R-:W-:Y:S03]  /*3d30*/  IMAD.MOV.U32 R164, RZ, RZ, 0x1 ;  /* 0x00000001ffa47424 */ /* 0x000fe600078e00ff */
[----:B------:R-:W-:Y:S05]  /*3d40*/  PLOP3.LUT P0, PT, PT, PT, UP0, 0x80, 0x8 ;  /* 0x000000000008781c */ /* 0x000fea0003f0f008 */
[----:B------:R-:W1:Y:S01]  /*3d50*/  @UP0 LDCU.64 UR8, c[0x0][0x888] ;  /* 0x00011100ff0807ac */ /* 0x000e620008000a00 */
[----:B------:R-:W-:Y:S07]  /*3d60*/  @UP0 UIMAD UR7, UR36, UR4, URZ ;  /* 0x00000004240702a4 */ /* 0x000fee000f8e02ff */
[----:B------:R-:W-:Y:S01]  /*3d70*/  @!P0 PRMT R164, R0, 0x7610, R164 ;  /* 0x0000761000a48816 */ /* 0x000fe200000000a4 */
[----:B-1----:R-:W-:Y:S03]  /*3d80*/  @UP0 UIMAD.WIDE UR8, UR7, 0x4, UR8 ;  /* 0x00000004070808a5 */ /* 0x002fe6000f8e0208 */
[----:B------:R-:W1:Y:S03]  /*3d90*/  @!UP0 LDCU UR7, c[0x0][0x880] ;  /* 0x00011000ff0787ac */ /* 0x000e660008000800 */
[----:B------:R-:W-:Y:S01]  /*3da0*/  IMAD.U32 R10, RZ, RZ, UR8 ;  /* 0x00000008ff0a7e24 */ /* 0x000fe2000f8e00ff */
[----:B------:R-:W-:Y:S05]  /*3db0*/  MOV R11, UR9 ;  /* 0x00000009000b7c02 */ /* 0x000fea0008000f00 */
[----:B-----5:R3:W5:Y:S02]  /*3dc0*/  @P0 LDG.E R81, desc[UR40][R10.64] ;  /* 0x000000280a510981 */ /* 0x020764000c1e1900 */
[----:B-1-3--:R-:W-:Y:S07]  /*3dd0*/  @!P0 IMAD.U32 R81, RZ, RZ, UR7 ;  /* 0x00000007ff518e24 */ /* 0x00afee000f8e00ff */
.L_x_71:
[----:B-----5:R-:W-:Y:S01]  /*3de0*/  @!P4 FSETP.EQ.AND P5, PT, R81, RZ, PT ;  /* 0x000000ff5100c20b */ /* 0x020fe20003fa2000 */
[----:B------:R-:W-:Y:S01]  /*3df0*/  @!UPT UIADD3 URZ, UPT, UPT, URZ, URZ, URZ ;  /* 0x000000fffffff290 */ /* 0x000fe2000fffe0ff */
[----:B------:R-:W-:Y:S11]  /*3e00*/  @!P4 BRA `(.L_x_72) ;  /* 0x000000000014c947 */ /* 0x000ff60003800000 */
[----:B------:R-:W-:Y:S02]  /*3e10*/  LOP3.LUT P0, RZ, R164, 0xff, RZ, 0xc0, !PT ;  /* 0x000000ffa4ff7812 */ /* 0x000fe4000780c0ff */
[----:B------:R-:W-:Y:S04]  /*3e20*/  PLOP3.LUT P5, PT, PT, PT, UP0, 0x80, 0x8 ;  /* 0x000000000008781c */ /* 0x000fe80003faf008 */
[----:B------:R-:W-:Y:S07]  /*3e30*/  PLOP3.LUT P5, PT, P5, PT, PT, 0x8, 0x80 ;  /* 0x000000000080781c */ /* 0x000fee0002fae170 */
[----:B------:R-:W-:Y:S11]  /*3e40*/  @P0 FSETP.EQ.AND P5, PT, R81, RZ, PT ;  /* 0x000000ff5100020b */ /* 0x000ff60003fa2000 */
[----:B------:R-:W-:Y:S02]  /*3e50*/  @!UPT UIADD3 URZ, UPT, UPT, URZ, URZ, URZ ;  /* 0x000000fffffff290 */ /* 0x000fe4000fffe0ff */
.L_x_72:
[----:B------:R-:W3:Y:S01]  /*3e60*/  SYNCS.PHASECHK.TRANS64.TRYWAIT P4, [UR6+0x38], R26 ;  /* 0x0000381aff0075a7 */ /* 0x000ee20008081106 */
[----:B------:R-:W-:Y:S01]  /*3e70*/  @P3 SHF.R.U32.HI R27, RZ, 0x10, R21 ;  /* 0x00000010ff1b3819 */ /* 0x000fe20000011615 */
[----:B------:R-:W-:Y:S01]  /*3e80*/  VIADD R29, R29, 0x1 ;  /* 0x000000011d1d7836 */ /* 0x000fe20000000000 */
[----:B------:R-:W5:Y:S08]  /*3e90*/  LDC.64 R14, c[0x0][0xb10] ;  /* 0x0002c400ff0e7b82 */ /* 0x000f700000000a00 */
[----:B------:R-:W2:Y:S08]  /*3ea0*/  LDC.64 R10, c[0x0][0xb18] ;  /* 0x0002c600ff0a7b82 */ /* 0x000eb00000000a00 */
[----:B-1----:R-:W1:Y:S08]  /*3eb0*/  @!P1 LDC R0, c[0x0][0xb20] ;  /* 0x0002c800ff009b82 */ /* 0x002e700000000800 */
[----:B------:R-:W4:Y:S01]  /*3ec0*/  @!P1 LDC R3, c[0x0][0xb0c] ;  /* 0x0002c300ff039b82 */ /* 0x000f220000000800 */
[----:B-----5:R-:W-:Y:S05]  /*3ed0*/  @!P1 IMAD.HI.U32 R14, R13, R14, RZ ;  /* 0x0000000e0d0e9227 */ /* 0x020fea00078e00ff */
[----:B------:R-:W-:Y:S01]  /*3ee0*/  @!P1 SHF.R.U32.HI R14, RZ, R15, R14 ;  /* 0x0000000fff0e9219 */ /* 0x000fe2000001160e */
[----:B--2---:R-:W-:Y:S01]  /*3ef0*/  @!P1 IMAD.HI.U32 R11, R8, R11, RZ ;  /* 0x0000000b080b9227 */ /* 0x004fe200078e00ff */
[----:B------:R-:W-:Y:S04]  /*3f00*/  @!P1 ISETP.NE.AND P0, PT, R10, 0x1, PT ;  /* 0x000000010a00980c */ /* 0x000fe80003f05270 */
[----:B-1----:R-:W-:Y:S02]  /*3f10*/  @!P1 SHF.R.U32.HI R9, RZ, R0, R11 ;  /* 0x00000000ff099219 */ /* 0x002fe4000001160b */
[----:B----4-:R-:W-:Y:S02]  /*3f20*/  @!P1 ISETP.NE.AND P2, PT, R3, 0x1, PT ;  /* 0x000000010300980c */ /* 0x010fe40003f45270 */
[----:B------:R-:W-:Y:S02]  /*3f30*/  @!P1 SEL R9, R8, R9, !P0 ;  /* 0x0000000908099207 */ /* 0x000fe40004000000 */
[----:B------:R-:W-:Y:S02]  /*3f40*/  ELECT P0, URZ, PT ;  /* 0x0000000000ff782f */ /* 0x000fe40003800000 */
[----:B------:R-:W-:Y:S05]  /*3f50*/  @!P1 SEL R14, R13, R14, !P2 ;  /* 0x0000000e0d0e9207 */ /* 0x000fea0005000000 */
[----:B------:R-:W-:Y:S02]  /*3f60*/  @!P1 IMAD.IADD R0, R9, 0x1, -R14 ;  /* 0x0000000109009824 */ /* 0x000fe400078e0a0e */
[----:B------:R-:W-:Y:S02]  /*3f70*/  @!P1 IMAD.IADD R9, R14, 0x1, -R9 ;  /* 0x000000010e099824 */ /* 0x000fe400078e0a09 */
[----:B------:R-:W-:Y:S02]  /*3f80*/  @!P1 IMAD R13, R0, R3, R13 ;  /* 0x00000003000d9224 */ /* 0x000fe400078e020d */
[----:B------:R-:W-:Y:S01]  /*3f90*/  @!P1 IMAD R8, R9, R10, R8 ;  /* 0x0000000a09089224 */ /* 0x000fe200078e0208 */
[----:B---3--:R-:W-:Y:S06]  /*3fa0*/  @!P4 BRA `(.L_x_73) ;  /* 0x0000002c0094c947 */ /* 0x008fec0003800000 */
.L_x_122:
[----:B------:R-:W-:Y:S01]  /*3fb0*/  PLOP3.LUT P5, PT, P5, P0, PT, 0xf2, 0x2f ;  /* 0x00000000002f781c */ /* 0x000fe20002fa1e72 */
[----:B------:R-:W-:Y:S01]  /*3fc0*/  UMOV UR14, 0x0 ;  /* 0x00000000000e7882 */ /* 0x000fe20000000000 */
[----:B------:R-:W-:Y:S01]  /*3fd0*/  LOP3.LUT R30, R30, 0x1, RZ, 0x3c, !PT ;  /* 0x000000011e1e7812 */ /* 0x000fe200078e3cff */
[----:B------:R-:W-:Y:S01]  /*3fe0*/  UMOV UR15, 0x10000000 ;  /* 0x10000000000f7882 */ /* 0x000fe20000000000 */
[----:B------:R-:W-:Y:S01]  /*3ff0*/  UMOV UR12, UR36 ;  /* 0x00000024000c7c82 */ /* 0x000fe20008000000 */
[----:B------:R-:W-:Y:S08]  /*4000*/  @P3 R2UR UR36, R27 ;  /* 0x000000001b2432ca */ /* 0x000ff000000e0000 */
[----:B-1----:R-:W-:Y:S01]  /*4010*/  @!P5 IADD3 R3, P0, PT, R32, 0x580, RZ ;  /* 0x000005802003d810 */ /* 0x002fe20007f1e0ff */
[----:B------:R-:W-:Y:S01]  /*4020*/  @!P5 IMAD.SHL.U32 R155, R155, 0x40, RZ ;  /* 0x000000409b9bd824 */ /* 0x000fe200078e00ff */
[----:B------:R-:W-:Y:S01]  /*4030*/  VOTEU.ALL UP1, P5 ;  /* 0x0000000000ff7886 */ /* 0x000fe20002820000 */
[----:B------:R-:W-:Y:S01]  /*4040*/  @!P5 IMAD.SHL.U32 R165, R165, 0x80, RZ ;  /* 0x00000080a5a5d824 */ /* 0x000fe200078e00ff */
[----:B------:R-:W-:Y:S01]  /*4050*/  @!P5 R2UR UR8, R3 ;  /* 0x000000000308d2ca */ /* 0x000fe200000e0000 */
[----:B------:R-:W-:Y:S01]  /*4060*/  @!P5 IMAD.X R0, RZ, RZ, R33, P0 ;  /* 0x000000ffff00d224 */ /* 0x000fe200000e0621 */
[----:B------:R-:W-:Y:S01]  /*4070*/  @!P5 R2UR UR10, R155 ;  /* 0x000000009b0ad2ca */ /* 0x000fe200000e0000 */
[----:B------:R-:W-:Y:S01]  /*4080*/  @!UP1 UIADD3 UR9, UPT, UPT, UR6, 0x30, URZ ;  /* 0x0000003006099890 */ /* 0x000fe2000fffe0ff */
[----:B------:R-:W-:Y:S01]  /*4090*/  @!P5 R2UR UR11, R165 ;  /* 0x00000000a50bd2ca */ /* 0x000fe200000e0000 */
[----:B------:R-:W-:Y:S01]  /*40a0*/  IMAD.IADD R155, R8, 0x1, R143 ;  /* 0x00000001089b7824 */ /* 0x000fe200078e028f */
[----:B------:R-:W-:Y:S01]  /*40b0*/  @!P5 R2UR UR7, R0 ;  /* 0x000000000007d2ca */ /* 0x000fe200000e0000 */
[----:B------:R-:W-:Y:S01]  /*40c0*/  IMAD.IADD R165, R13, 0x1, R154 ;  /* 0x000000010da57824 */ /* 0x000fe200078e029a */
[C---:B------:R-:W-:Y:S04]  /*40d0*/  ISETP.NE.AND P0, PT, R29.reuse, 0x2, PT ;  /* 0x000000021d00780c */ /* 0x040fe80003f05270 */
[----:B------:R-:W-:Y:S01]  /*40e0*/  SEL R3, RZ, 0x1, P0 ;  /* 0x00000001ff037807 */ /* 0x000fe20000000000 */
[----:B------:R-:W-:Y:S01]  /*40f0*/  IMAD.U32 R10, RZ, RZ, UR8 ;  /* 0x00000008ff0a7e24 */ /* 0x000fe2000f8e00ff */
[----:B------:R-:W-:Y:S01]  /*4100*/  @!UP1 UIADD3 UR8, UPT, UPT, UR6, 0x200, URZ ;  /* 0x0000020006089890 */ /* 0x000fe2000fffe0ff */
[----:B------:R-:W-:Y:S01]  /*4110*/  SEL R29, R29, RZ, P0 ;  /* 0x000000ff1d1d7207 */ /* 0x000fe20000000000 */
[----:B------:R-:W-:Y:S01]  /*4120*/  VOTEU.ALL UP1, P5 ;  /* 0x0000000000ff7886 */ /* 0x000fe20002820000 */
[----:B------:R-:W-:Y:S02]  /*4130*/  LOP3.LUT R28, R28, R3, RZ, 0x3c, !PT ;  /* 0x000000031c1c7212 */ /* 0x000fe400078e3cff */
[----:B------:R-:W-:Y:S01]  /*4140*/  IMAD.U32 R11, RZ, RZ, UR7 ;  /* 0x00000007ff0b7e24 */ /* 0x000fe2000f8e00ff */
[----:B------:R-:W-:Y:S04]  /*4150*/  @!P5 R2UR UR16, R10 ;  /* 0x000000000a10d2ca */ /* 0x000fe800000e0000 */
[----:B------:R-:W-:Y:S11]  /*4160*/  @!P5 R2UR UR17, R11 ;  /* 0x000000000b11d2ca */ /* 0x000ff600000e0000 */
[----:B------:R-:W-:Y:S02]  /*4170*/  @!UPT UIADD3 URZ, UPT, UPT, URZ, URZ, URZ ;  /* 0x000000fffffff290 */ /* 0x000fe4000fffe0ff */
[----:B------:R3:W-:Y:S01]  /*4180*/  @!UP1 UTMALDG.3D [UR8], [UR16], desc[UR14] ;  /* 0x00000e08100095b4 */ /* 0x0007e20008011000 */
[----:B------:R3:W-:Y:S01]  /*4190*/  @!P5 SYNCS.ARRIVE.TRANS64.RED.A0TR RZ, [UR6+0x30], R25 ;  /* 0x00003019ffffd9a7 */ /* 0x0007e20008300406 */
[----:B------:R-:W-:Y:S01]  /*41a0*/  UPLOP3.LUT UP1, UPT, UPT, UPT, UPT, 0x80, 0x8 ;  /* 0x000000000008789c */ /* 0x000fe20003f2f070 */
[----:B------:R-:W-:Y:S01]  /*41b0*/  SYNCS.ARRIVE.TRANS64.RED.A1T0 RZ, [UR37], RZ ;  /* 0x000000ffffff79a7 */ /* 0x000fe20008100425 */
[----:B------:R-:W-:Y:S09]  /*41c0*/  @P3 BRA `(.L_x_74) ;  /* 0xfffffff400b43947 */ /* 0x000ff2000383ffff */
[----:B------:R-:W-:Y:S07]  /*41d0*/  MOV R0, UR6 ;  /* 0x0000000600007c02 */ /* 0x000fee0008000f00 */
.L_x_75:
[----:B-1----:R-:W-:-:S04]  /*41e0*/  SHF.L.U32 R3, R30, 0x1f, RZ ;  /* 0x0000001f1e037819 */ /* 0x002fc800000006ff */
[----:B------:R1:W2:Y:S03]  /*41f0*/  SYNCS.PHASECHK.TRANS64.TRYWAIT P0, [R0+URZ+0x38], R3 ;  /* 0x00003803000075a7 */ /* 0x0002a600080011ff */
[----:B--2---:R-:W-:Y:S05]  /*4200*/  @!P0 NANOSLEEP.SYNCS 0x989680 ;  /* 0x009896800000895d */ /* 0x004fea0003900000 */
[----:B------:R-:W2:Y:S02]  /*4210*/  @!P0 SYNCS.PHASECHK.TRANS64 P0, [R0+URZ+0x38], R3 ;  /* 0x00003803000085a7 */ /* 0x000ea400080010ff */
[----:B--23--:R-:W-:Y:S05]  /*4220*/  @P0 EXIT ;  /* 0x000000000000094d */ /* 0x00cfea0003800000 */
[----:B------:R-:W-:Y:S05]  /*4230*/  BRA `(.L_x_75) ;  /* 0xfffffffc00e87947 */ /* 0x000fea000383ffff */
.L_x_66:
[----:B------:R-:W-:-:S06]  /*4240*/  UISETP.GE.AND UP1, UPT, UR8, 0x4, UPT ;  /* 0x000000040800788c */ /* 0x000fcc000bf26270 */
[----:B------:R-:W-:-:S13]  /*4250*/  PLOP3.LUT P0, PT, PT, PT, UP1, 0x80, 0x8 ;  /* 0x000000000008781c */ /* 0x000fda0003f0f018 */
[----:B------:R-:W-:Y:S05]  /*4260*/  @!P0 EXIT ;  /* 0x000000000000894d */ /* 0x000fea0003800000 */
[----:B------:R-:W-:Y:S01]  /*4270*/  BAR.SYNC.DEFER_BLOCKING 0x6, 0xa0 ;  /* 0x0182800000007b1d */ /* 0x000fe20000010000 */
[C---:B------:R-:W-:Y:S02]  /*4280*/  IMAD.SHL.U32 R3, R166.reuse, 0x40, RZ ;  /* 0x00000040a6037824 */ /* 0x040fe400078e00ff */
[----:B------:R-:W-:Y:S02]  /*4290*/  HFMA2 R76, -RZ, RZ, 0, 0 ;  /* 0x00000000ff4c7431 */ /* 0x000fe400000001ff */
[C---:B------:R-:W-:Y:S01]  /*42a0*/  IMAD.SHL.U32 R168, R166.reuse, 0x8, RZ ;  /* 0x00000008a6a87824 */ /* 0x040fe200078e00ff */
[----:B------:R-:W-:Y:S01]  /*42b0*/  CS2R R174, SRZ ;  /* 0x0000000000ae7805 */ /* 0x000fe2000001ff00 */
[----:B------:R-:W-:Y:S01]  /*42c0*/  IMAD.U32 R79, R166, 0x10000, RZ ;  /* 0x00010000a64f7824 */ /* 0x000fe200078e00ff */
[----:B------:R-:W-:Y:S01]  /*42d0*/  UMOV UR43, 0x400 ;  /* 0x00000400002b7882 */ /* 0x000fe20000000000 */
[----:B------:R-:W-:Y:S01]  /*42e0*/  LOP3.LUT R5, R3, 0x180, RZ, 0xc0, !PT ;  /* 0x0000018003057812 */ /* 0x000fe200078ec0ff */
[----:B------:R-:W-:Y:S01]  /*42f0*/  ULEA UR43, UR37, UR43, 0x18 ;  /* 0x0000002b252b7291 */ /* 0x000fe2000f8ec0ff */
[----:B------:R-:W1:Y:S01]  /*4300*/  LDC R167, c[0x0][0x370] ;  /* 0x0000dc00ffa77b82 */ /* 0x000e620000000800 */
[----:B------:R-:W-:Y:S01]  /*4310*/  LOP3.LUT R79, R79, 0x600000, RZ, 0xc0, !PT ;  /* 0x006000004f4f7812 */ /* 0x000fe200078ec0ff */
[----:B------:R-:W-:Y:S01]  /*4320*/  IMAD.MOV.U32 R181, RZ, RZ, RZ ;  /* 0x000000ffffb57224 */ /* 0x000fe200078e00ff */
[----:B------:R-:W-:Y:S01]  /*4330*/  LOP3.LUT R168, R5, 0x30, R168, 0xf8, !PT ;  /* 0x0000003005a87812 */ /* 0x000fe200078ef8a8 */
[----:B------:R-:W-:Y:S01]  /*4340*/  UIADD3 UR4, UPT, UPT, UR43, 0x2200, URZ ;  /* 0x000022002b047890 */ /* 0x000fe2000fffe0ff */
[----:B------:R-:W-:Y:S01]  /*4350*/  IMAD.MOV.U32 R173, RZ, RZ, RZ ;  /* 0x000000ffffad7224 */ /* 0x000fe200078e00ff */
[----:B------:R-:W2:Y:S01]  /*4360*/  LDCU.64 UR46, c[0x0][0x348] ;  /* 0x00006900ff2e77ac */ /* 0x000ea20008000a00 */
[----:B------:R-:W-:Y:S01]  /*4370*/  LOP3.LUT R168, R168, 0x1e40, R3, 0xf8, !PT ;  /* 0x00001e40a8a87812 */ /* 0x000fe200078ef803 */
[----:B------:R-:W4:Y:S01]  /*4380*/  LDC R74, c[0x0][0xb0c] ;  /* 0x0002c300ff4a7b82 */ /* 0x000f220000000800 */
[----:B------:R-:W-:Y:S01]  /*4390*/  IMAD.SHL.U32 R3, R166, 0x10, RZ ;  /* 0x00000010a6037824 */ /* 0x000fe200078e00ff */
[----:B------:R-:W-:Y:S01]  /*43a0*/  MOV R179, UR4 ;  /* 0x0000000400b37c02 */ /* 0x000fe20008000f00 */
[----:B------:R-:W1:Y:S03]  /*43b0*/  LDCU.64 UR38, c[0x0][0x888] ;  /* 0x00011100ff2677ac */ /* 0x000e660008000a00 */
[C---:B------:R-:W-:Y:S01]  /*43c0*/  LOP3.LUT R5, R3.reuse, 0x20, RZ, 0xc0, !PT ;  /* 0x0000002003057812 */ /* 0x040fe200078ec0ff */
[----:B------:R-:W3:Y:S01]  /*43d0*/  LDS R0, [UR43+0x100] ;  /* 0x0001002bff007984 */ /* 0x000ee20008000800 */
[----:B------:R-:W1:Y:S01]  /*43e0*/  LDC R170, c[0x0][0xb20] ;  /* 0x0002c800ffaa7b82 */ /* 0x000e620000000800 */
[----:B------:R-:W-:Y:S01]  /*43f0*/  LOP3.LUT R3, R3, 0x40, RZ, 0xc0, !PT ;  /* 0x0000004003037812 */ /* 0x000fe200078ec0ff */
[----:B------:R-:W-:-:S06]  /*4400*/  UIADD3 UR42, UPT, UPT, UR43, 0x200, URZ ;  /* 0x000002002b2a7890 */ /* 0x000fcc000fffe0ff */
[----:B------:R-:W1:Y:S08]  /*4410*/  LDC R73, c[0x0][0xb30] ;  /* 0x0002cc00ff497b82 */ /* 0x000e700000000800 */
[----:B------:R-:W1:Y:S08]  /*4420*/  LDC.64 R152, c[0x0][0xb10] ;  /* 0x0002c400ff987b82 */ /* 0x000e700000000a00 */
[----:B------:R-:W1:Y:S08]  /*4430*/  LDC.64 R70, c[0x0][0xb18] ;  /* 0x0002c600ff467b82 */ /* 0x000e700000000a00 */
[----:B------:R-:W1:Y:S01]  /*4440*/  LDC.64 R148, c[0x0][0x888] ;  /* 0x00022200ff947b82 */ /* 0x000e620000000a00 */
[----:B---3--:R-:W-:-:S07]  /*4450*/  IMAD.IADD R79, R0, 0x1, R79 ;  /* 0x00000001004f7824 */ /* 0x008fce00078e024f */
[----:B------:R-:W3:Y:S01]  /*4460*/  LDC.64 R68, c[0x0][0xb28] ;  /* 0x0002ca00ff447b82 */ /* 0x000ee20000000a00 */
[----:B------:R-:W-:-:S05]  /*4470*/  VIADD R0, R168, UR43 ;  /* 0x0000002ba8007c36 */ /* 0x000fca0008000000 */
[--C-:B------:R-:W-:Y:S02]  /*4480*/  IADD3 R178, PT, PT, -R5, 0x200, R0.reuse ;  /* 0x0000020005b27810 */ /* 0x100fe40007ffe100 */
[----:B------:R-:W1:Y:S01]  /*4490*/  LDC.64 R150, c[0x0][0x890] ;  /* 0x00022400ff967b82 */ /* 0x000e620000000a00 */
[----:B------:R-:W-:Y:S02]  /*44a0*/  IADD3 R177, PT, PT, -R3, 0x200, R0 ;  /* 0x0000020003b17810 */ /* 0x000fe40007ffe100 */
[----:B------:R-:W-:-:S05]  /*44b0*/  IMAD.IADD R176, R178, 0x1, -R3 ;  /* 0x00000001b2b07824 */ /* 0x000fca00078e0a03 */
[----:B------:R-:W1:Y:S08]  /*44c0*/  LDC.64 R146, c[0x0][0x8b0] ;  /* 0x00022c00ff927b82 */ /* 0x000e700000000a00 */
[----:B------:R-:W1:Y:S08]  /*44d0*/  LDC.64 R144, c[0x0][0x8a8] ;  /* 0x00022a00ff907b82 */ /* 0x000e700000000a00 */
[----:B--2-4-:R-:W1:Y:S02]  /*44e0*/  LDC R172, c[0x0][0x374] ;  /* 0x0000dd00ffac7b82 */ /* 0x014e640000000800 */
.L_x_93:
[C---:B------:R-:W-:Y:S02]  /*44f0*/  LEA R0, R181.reuse, UR43, 0x3 ;  /* 0x0000002bb5007c11 */ /* 0x040fe4000f8e18ff */
[----:B------:R-:W-:Y:S02]  /*4500*/  SHF.L.U32 R3, R174, 0x1f, RZ ;  /* 0x0000001fae037819 */ /* 0x000fe400000006ff */
[----:B------:R-:W-:Y:S02]  /*4510*/  LEA R16, R181, UR43, 0x4 ;  /* 0x0000002bb5107c11 */ /* 0x000fe4000f8e20ff */
[----:B--2---:R-:W2:Y:S02]  /*4520*/  SYNCS.PHASECHK.TRANS64.TRYWAIT P0, [R0+URZ+0x50], R3 ;  /* 0x00005003000075a7 */ /* 0x004ea400080011ff */
[----:B-12---:R-:W-:Y:S05]  /*4530*/  @!P0 BRA `(.L_x_76) ;  /* 0x0000002800488947 */ /* 0x006fea0003800000 */
.L_x_123:
[----:B------:R-:W4:Y:S01]  /*4540*/  LDC.64 R12, c[0x0][0xb10] ;  /* 0x0002c400ff0c7b82 */ /* 0x000f220000000a00 */
[----:B------:R-:W3:Y:S01]  /*4550*/  LDS.128 R16, [R16+0xe0] ;  /* 0x0000e00010107984 */ /* 0x000ee20000000c00 */
[----:B-1----:R-:W-:Y:S01]  /*4560*/  ISETP.NE.AND P1, PT, R73, 0x1, PT ;  /* 0x000000014900780c */ /* 0x002fe20003f25270 */
[----:B--2---:R-:W-:Y:S01]  /*4570*/  VIADD R0, R0, 0x60 ;  /* 0x0000006000007836 */ /* 0x004fe20000000000 */
[----:B------:R-:W-:Y:S04]  /*4580*/  ISETP.GE.AND P0, PT, R72, 0x1, PT ;  /* 0x000000014800780c */ /* 0x000fe80003f06270 */
[----:B------:R-:W1:Y:S01]  /*4590*/  LDC.64 R10, c[0x0][0xb18] ;  /* 0x0002c600ff0a7b82 */ /* 0x000e620000000a00 */
[----:B------:R-:W-:Y:S01]  /*45a0*/  PRMT R0, RZ, 0x654, R0 ;  /* 0x00000654ff007816 */ /* 0x000fe20000000000 */
[----:B------:R-:W-:Y:S01]  /*45b0*/  @!PT LDS RZ, [RZ] ;  /* 0x00000000fffff984 */ /* 0x000fe20000000800 */
[----:B------:R-:W-:Y:S01]  /*45c0*/  @!PT LDS RZ, [RZ] ;  /* 0x00000000fffff984 */ /* 0x000fe20000000800 */
[----:B------:R-:W-:Y:S01]  /*45d0*/  @!PT LDS RZ, [RZ] ;  /* 0x00000000fffff984 */ /* 0x000fe20000000800 */
[----:B------:R-:W-:Y:S01]  /*45e0*/  @!PT LDS RZ, [RZ] ;  /* 0x00000000fffff984 */ /* 0x000fe20000000800 */
[----:B------:R2:W-:Y:S06]  /*45f0*/  MEMBAR.ALL.CTA ;  /* 0x0000000000007992 */ /* 0x0005ec0000008000 */
[----:B--2---:R-:W2:Y:S01]  /*4600*/  FENCE.VIEW.ASYNC.S ;  /* 0x00000000000073c6 */ /* 0x004ea20000000000 */
[----:B------:R-:W1:Y:S08]  /*4610*/  @!P1 LDC R14, c[0x0][0xb20] ;  /* 0x0002c800ff0e9b82 */ /* 0x000e700000000800 */
[----:B------:R-:W1:Y:S01]  /*4620*/  @!P1 LDC R9, c[0x0][0xb0c] ;  /* 0x0002c300ff099b82 */ /* 0x000e620000000800 */
[----:B--2---:R2:W-:Y:S01]  /*4630*/  SYNCS.ARRIVE.TRANS64.RED.A1T0 RZ, [R0+URZ], RZ ;  /* 0x000000ff00ff79a7 */ /* 0x0045e200081004ff */
[----:B---3--:R-:W-:Y:S04]  /*4640*/  LOP3.LUT P4, RZ, R18, 0x1, RZ, 0xc0, !PT ;  /* 0x0000000112ff7812 */ /* 0x008fe8000788c0ff */
[----:B------:R-:W-:Y:S09]  /*4650*/  P2R R180, PR, RZ, 0x10 ;  /* 0x00000010ffb47803 */ /* 0x000ff20000000000 */
[----:B------:R-:W-:Y:S02]  /*4660*/  @P4 MOV R77, R16 ;  /* 0x00000010004d4202 */ /* 0x000fe40000000f00 */
[----:B------:R-:W-:Y:S01]  /*4670*/  @P4 LOP3.LUT R75, R17, 0xffff, RZ, 0xc0, !PT ;  /* 0x0000ffff114b4812 */ /* 0x000fe200078ec0ff */
[----:B--2-4-:R-:W-:Y:S06]  /*4680*/  @!P0 BRA `(.L_x_77) ;  /* 0x0000000000a48947 */ /* 0x014fec0003800000 */
[----:B------:R-:W-:Y:S01]  /*4690*/  IMAD.HI.U32 R21, R172, R71, RZ ;  /* 0x00000047ac157227 */ /* 0x000fe200078e00ff */
[----:B------:R-:W-:Y:S02]  /*46a0*/  ISETP.NE.AND P0, PT, R70, 0x1, PT ;  /* 0x000000014600780c */ /* 0x000fe40003f05270 */
[----:B------:R-:W-:Y:S01]  /*46b0*/  ISETP.NE.AND P2, PT, R72, 0x1, PT ;  /* 0x000000014800780c */ /* 0x000fe20003f45270 */
[----:B------:R-:W-:Y:S01]  /*46c0*/  IMAD.HI.U32 R20, R167, R152, RZ ;  /* 0x00000098a7147227 */ /* 0x000fe200078e00ff */
[----:B------:R-:W-:Y:S02]  /*46d0*/  SHF.R.U32.HI R21, RZ, R170, R21 ;  /* 0x000000aaff157219 */ /* 0x000fe40000011615 */
[----:B------:R-:W-:Y:S01]  /*46e0*/  ISETP.NE.AND P3, PT, R74, 0x1, PT ;  /* 0x000000014a00780c */ /* 0x000fe20003f65270 */
[----:B------:R-:W-:Y:S01]  /*46f0*/  IMAD.HI.U32 R24, R77, R152, RZ ;  /* 0x000000984d187227 */ /* 0x000fe200078e00ff */
[----:B------:R-:W-:Y:S02]  /*4700*/  SHF.R.U32.HI R20, RZ, R153, R20 ;  /* 0x00000099ff147219 */ /* 0x000fe40000011614 */
[----:B------:R-:W-:Y:S01]  /*4710*/  SEL R3, R172, R21, !P0 ;  /* 0x00000015ac037207 */ /* 0x000fe20004000000 */
[----:B------:R-:W-:Y:S01]  /*4720*/  IMAD.HI.U32 R21, R75, R71, RZ ;  /* 0x000000474b157227 */ /* 0x000fe200078e00ff */
[----:B------:R-:W-:Y:S02]  /*4730*/  SEL R7, R167, R20, !P3 ;  /* 0x00000014a7077207 */ /* 0x000fe40005800000 */
[----:B------:R-:W-:Y:S01]  /*4740*/  SHF.R.U32.HI R24, RZ, R153, R24 ;  /* 0x00000099ff187219 */ /* 0x000fe20000011618 */
[-C--:B------:R-:W-:Y:S04]  /*4750*/  IMAD.HI.U32 R20, R3, R68.reuse, RZ ;  /* 0x0000004403147227 */ /* 0x080fe800078e00ff */
[----:B------:R-:W-:Y:S01]  /*4760*/  IMAD.HI.U32 R22, R7, R68, RZ ;  /* 0x0000004407167227 */ /* 0x000fe200078e00ff */
[-C--:B------:R-:W-:Y:S02]  /*4770*/  @P2 SHF.R.U32.HI R3, RZ, R69.reuse, R20 ;  /* 0x00000045ff032219 */ /* 0x080fe40000011614 */
[----:B------:R-:W-:Y:S02]  /*4780*/  SHF.R.U32.HI R20, RZ, R170, R21 ;  /* 0x000000aaff147219 */ /* 0x000fe40000011615 */
[----:B------:R-:W-:Y:S01]  /*4790*/  @P2 SHF.R.U32.HI R7, RZ, R69, R22 ;  /* 0x00000045ff072219 */ /* 0x000fe20000011616 */
[C---:B------:R-:W-:Y:S01]  /*47a0*/  IMAD R2, R72.reuse, R3, RZ ;  /* 0x0000000348027224 */ /* 0x040fe200078e02ff */
[----:B------:R-:W-:Y:S02]  /*47b0*/  SEL R5, R75, R20, !P0 ;  /* 0x000000144b057207 */ /* 0x000fe40004000000 */
[----:B------:R-:W-:Y:S01]  /*47c0*/  SEL R3, R77, R24, !P3 ;  /* 0x000000184d037207 */ /* 0x000fe20005800000 */
[----:B------:R-:W-:Y:S01]  /*47d0*/  IMAD R4, R72, R7, RZ ;  /* 0x0000000748047224 */ /* 0x000fe200078e02ff */
[C---:B------:R-:W-:Y:S01]  /*47e0*/  ISETP.GE.AND P0, PT, R5.reuse, R2, PT ;  /* 0x000000020500720c */ /* 0x040fe20003f06270 */
[----:B------:R-:W-:Y:S03]  /*47f0*/  IMAD.HI.U32 R6, R5, R68, RZ ;  /* 0x0000004405067227 */ /* 0x000fe600078e00ff */
[----:B------:R-:W-:Y:S01]  /*4800*/  ISETP.GE.OR P0, PT, R3, R4, P0 ;  /* 0x000000040300720c */ /* 0x000fe20000706670 */
[----:B------:R-:W-:Y:S01]  /*4810*/  IMAD.MOV R4, RZ, RZ, -R3 ;  /* 0x000000ffff047224 */ /* 0x000fe200078e0a03 */
[-C--:B------:R-:W-:Y:S03]  /*4820*/  SHF.R.U32.HI R6, RZ, R69.reuse, R6 ;  /* 0x00000045ff067219 */ /* 0x080fe60000011606 */
[----:B------:R-:W-:Y:S01]  /*4830*/  IMAD R77, R74, R4, R77 ;  /* 0x000000044a4d7224 */ /* 0x000fe200078e024d */
[----:B------:R-:W-:Y:S05]  /*4840*/  SEL R15, R5, R6, !P2 ;  /* 0x00000006050f7207 */ /* 0x000fea0005000000 */
[----:B------:R-:W-:Y:S02]  /*4850*/  IMAD.MOV R6, RZ, RZ, -R15 ;  /* 0x000000ffff067224 */ /* 0x000fe400078e0a0f */
[C---:B------:R-:W-:Y:S04]  /*4860*/  @!P0 IMAD.HI.U32 R2, R3.reuse, R68, RZ ;  /* 0x0000004403028227 */ /* 0x040fe800078e00ff */
[----:B------:R-:W-:Y:S01]  /*4870*/  IMAD R6, R72, R6, R5 ;  /* 0x0000000648067224 */ /* 0x000fe200078e0205 */
[----:B------:R-:W-:Y:S04]  /*4880*/  @!P0 SHF.R.U32.HI R2, RZ, R69, R2 ;  /* 0x00000045ff028219 */ /* 0x000fe80000011602 */
[----:B------:R-:W-:Y:S02]  /*4890*/  @!P0 SEL R0, R3, R2, !P2 ;  /* 0x0000000203008207 */ /* 0x000fe40005000000 */
[----:B------:R-:W-:Y:S02]  /*48a0*/  IADD3 R2, PT, PT, -R5, RZ, RZ ;  /* 0x000000ff05027210 */ /* 0x000fe40007ffe1ff */
[----:B------:R-:W-:Y:S01]  /*48b0*/  @!P0 IADD3 R8, PT, PT, R15, -R0, RZ ;  /* 0x800000000f088210 */ /* 0x000fe20007ffe0ff */
[----:B------:R-:W-:Y:S02]  /*48c0*/  @!P0 IMAD R0, R7, R6, R0 ;  /* 0x0000000607008224 */ /* 0x000fe400078e0200 */
[----:B------:R-:W-:Y:S02]  /*48d0*/  IMAD R75, R70, R2, R75 ;  /* 0x00000002464b7224 */ /* 0x000fe400078e024b */
[----:B------:R-:W-:Y:S02]  /*48e0*/  @!P0 IMAD R5, R8, R72, R3 ;  /* 0x0000004808058224 */ /* 0x000fe400078e0203 */
[----:B------:R-:W-:Y:S04]  /*48f0*/  @!P0 IMAD.MOV.U32 R3, RZ, RZ, R0 ;  /* 0x000000ffff038224 */ /* 0x000fe800078e0000 */
[----:B------:R-:W-:Y:S02]  /*4900*/  IMAD R77, R3, R74, R77 ;  /* 0x0000004a034d7224 */ /* 0x000fe400078e024d */
[----:B------:R-:W-:Y:S07]  /*4910*/  IMAD R75, R5, R70, R75 ;  /* 0x00000046054b7224 */ /* 0x000fee00078e024b */
.L_x_77:
[----:B------:R-:W-:Y:S01]  /*4920*/  @!P1 IMAD.HI.U32 R0, R77, R12, RZ ;  /* 0x0000000c4d009227 */ /* 0x000fe200078e00ff */
[----:B-1----:R-:W-:Y:S01]  /*4930*/  @!P1 ISETP.NE.AND P0, PT, R10, 0x1, PT ;  /* 0x000000010a00980c */ /* 0x002fe20003f05270 */
[----:B------:R-:W-:Y:S01]  /*4940*/  ULOP3.LUT UP0, URZ, UR42, 0x1b0, URZ, 0xc0, !UPT ;  /* 0x000001b02aff7892 */ /* 0x000fe2000f80c0ff */
[----:B------:R-:W-:Y:S01]  /*4950*/  @!P1 ISETP.NE.AND P2, PT, R9, 0x1, PT ;  /* 0x000000010900980c */ /* 0x000fe20003f45270 */
[----:B------:R-:W-:Y:S01]  /*4960*/  @!P1 IMAD.HI.U32 R3, R75, R11, RZ ;  /* 0x0000000b4b039227 */ /* 0x000fe200078e00ff */
[----:B------:R-:W-:Y:S02]  /*4970*/  @!P1 SHF.R.U32.HI R0, RZ, R13, R0 ;  /* 0x0000000dff009219 */ /* 0x000fe40000011600 */
[----:B------:R-:W-:Y:S01]  /*4980*/  @P4 SHF.R.U32.HI R171, RZ, 0x10, R17 ;  /* 0x00000010ffab4819 */ /* 0x000fe20000011611 */
[----:B------:R-:W-:Y:S01]  /*4990*/  VIADD R181, R181, 0x1 ;  /* 0x00000001b5b57836 */ /* 0x000fe20000000000 */
[----:B------:R-:W-:Y:S02]  /*49a0*/  @!P1 SHF.R.U32.HI R2, RZ, R14, R3 ;  /* 0x0000000eff029219 */ /* 0x000fe40000011603 */
[----:B------:R-:W-:Y:S02]  /*49b0*/  @!P1 SEL R3, R77, R0, !P2 ;  /* 0x000000004d039207 */ /* 0x000fe40005000000 */
[----:B------:R-:W-:Y:S05]  /*49c0*/  @!P1 SEL R2, R75, R2, !P0 ;  /* 0x000000024b029207 */ /* 0x000fea0004000000 */
[----:B------:R-:W-:Y:S02]  /*49d0*/  @!P1 IMAD.IADD R0, R2, 0x1, -R3 ;  /* 0x0000000102009824 */ /* 0x000fe400078e0a03 */
[----:B------:R-:W-:Y:S02]  /*49e0*/  @!P1 IMAD.IADD R2, R3, 0x1, -R2 ;  /* 0x0000000103029824 */ /* 0x000fe400078e0a02 */
[----:B------:R-:W-:Y:S02]  /*49f0*/  @!P1 IMAD R77, R0, R9, R77 ;  /* 0x00000009004d9224 */ /* 0x000fe400078e024d */
[----:B------:R-:W-:Y:S01]  /*4a00*/  @!P1 IMAD R75, R2, R10, R75 ;  /* 0x0000000a024b9224 */ /* 0x000fe200078e024b */
[----:B------:R-:W-:Y:S06]  /*4a10*/  BRA.U !UP0, `(.L_x_78) ;  /* 0x0000000108407547 */ /* 0x000fec000b800000 */
[----:B------:R-:W1:Y:S01]  /*4a20*/  LDCU.64 UR8, c[0x4][0x80] ;  /* 0x01001000ff0877ac */ /* 0x000e620008000a00 */
[----:B------:R-:W-:Y:S01]  /*4a30*/  MOV R3, 0x0 ;  /* 0x0000000000037802 */ /* 0x000fe20000000f00 */
[----:B------:R-:W-:Y:S02]  /*4a40*/  HFMA2 R12, -RZ, RZ, 0, 5.9604644775390625e-08 ;  /* 0x00000001ff0c7431 */ /* 0x000fe400000001ff */
[----:B------:R-:W-:Y:S02]  /*4a50*/  IMAD.MOV.U32 R8, RZ, RZ, 0x70 ;  /* 0x00000070ff087424 */ /* 0x000fe400078e00ff */
[----:B------:R-:W-:Y:S01]  /*4a60*/  IMAD.MOV.U32 R13, RZ, RZ, RZ ;  /* 0x000000ffff0d7224 */ /* 0x000fe200078e00ff */
[----:B------:R-:W2:Y:S01]  /*4a70*/  LDCU.64 UR6, c[0x4][0x88] ;  /* 0x01001100ff0677ac */ /* 0x000ea20008000a00 */
[----:B------:R-:W3:Y:S01]  /*4a80*/  LDC.64 R2, c[0x4][R3] ;  /* 0x0100000003027b82 */ /* 0x000ee20000000a00 */
[----:B------:R-:W4:Y:S01]  /*4a90*/  LDCU.64 UR4, c[0x4][0x8] ;  /* 0x01000100ff0477ac */ /* 0x000f220008000a00 */
[----:B-1----:R-:W-:Y:S01]  /*4aa0*/  MOV R5, UR9 ;  /* 0x0000000900057c02 */ /* 0x002fe20008000f00 */
[----:B------:R-:W-:Y:S01]  /*4ab0*/  IMAD.U32 R4, RZ, RZ, UR8 ;  /* 0x00000008ff047e24 */ /* 0x000fe2000f8e00ff */
[----:B--2---:R-:W-:Y:S01]  /*4ac0*/  MOV R7, UR7 ;  /* 0x0000000700077c02 */ /* 0x004fe20008000f00 */
[----:B------:R-:W-:Y:S01]  /*4ad0*/  IMAD.U32 R6, RZ, RZ, UR6 ;  /* 0x00000006ff067e24 */ /* 0x000fe2000f8e00ff */
[----:B----4-:R-:W-:Y:S01]  /*4ae0*/  MOV R11, UR5 ;  /* 0x00000005000b7c02 */ /* 0x010fe20008000f00 */
[----:B------:R-:W-:Y:S02]  /*4af0*/  IMAD.U32 R10, RZ, RZ, UR4 ;  /* 0x00000004ff0a7e24 */ /* 0x000fe4000f8e00ff */
[----:B------:R-:W-:Y:S07]  /*4b00*/  LEPC R20, `(.L_x_78) ;  /* 0x000000001014794e */ /* 0x000fee0000000000 */
[----:B---3-5:R-:W-:Y:S05]  /*4b10*/  CALL.ABS.NOINC R2 ;  /* 0x0000000002007343 */ /* 0x028fea0003c00000 */
.L_x_78:
[----:B------:R-:W-:Y:S01]  /*4b20*/  LOP3.LUT P0, RZ, R179, 0x1b0, RZ, 0xc0, !PT ;  /* 0x000001b0b3ff7812 */ /* 0x000fe2000780c0ff */
[----:B------:R-:W-:Y:S11]  /*4b30*/  BSSY.RECONVERGENT B6, `(.L_x_79) ;  /* 0x0000013000067945 */ /* 0x000ff60003800200 */
[----:B------:R-:W-:Y:S01]  /*4b40*/  @!UPT UIADD3 URZ, UPT, UPT, URZ, URZ, URZ ;  /* 0x000000fffffff290 */ /* 0x000fe2000fffe0ff */
[----:B------:R-:W-:Y:S05]  /*4b50*/  @!P0 BRA `(.L_x_80) ;  /* 0x0000000000408947 */ /* 0x000fea0003800000 */
        /* <DEDUP_REMOVED lines=16> */
.L_x_80:
[----:B------:R-:W-:Y:S05]  /*4c60*/  BSYNC.RECONVERGENT B6 ;  /* 0x0000000000067941 */ /* 0x000fea0003800200 */
.L_x_79:
[----:B------:R-:W-:Y:S01]  /*4c70*/  ISETP.NE.U32.AND P3, PT, R150, RZ, PT ;  /* 0x000000ff9600720c */ /* 0x000fe20003f65070 */
[----:B------:R-:W-:Y:S01]  /*4c80*/  UISETP.NE.AND UP1, UPT, UR44, URZ, UPT ;  /* 0x000000ff2c00728c */ /* 0x000fe2000bf25270 */
[----:B------:R-:W-:Y:S02]  /*4c90*/  ISETP.NE.U32.AND P4, PT, R146, RZ, PT ;  /* 0x000000ff9200720c */ /* 0x000fe40003f85070 */
[----:B------:R-:W-:Y:S02]  /*4ca0*/  ISETP.NE.AND.EX P3, PT, R151, RZ, PT, P3 ;  /* 0x000000ff9700720c */ /* 0x000fe40003f65330 */
[----:B------:R-:W-:Y:S02]  /*4cb0*/  PLOP3.LUT P1, PT, PT, PT, PT, 0x8, 0x80 ;  /* 0x000000000080781c */ /* 0x000fe40003f2e170 */
[----:B------:R-:W-:Y:S02]  /*4cc0*/  PLOP3.LUT P0, PT, PT, PT, UP1, 0x80, 0x8 ;  /* 0x000000000008781c */ /* 0x000fe40003f0f018 */
[----:B------:R-:W-:Y:S02]  /*4cd0*/  ISETP.NE.AND.EX P4, PT, R147, RZ, PT, P4 ;  /* 0x000000ff9300720c */ /* 0x000fe40003f85340 */
[----:B------:R-:W1:Y:S09]  /*4ce0*/  @UP1 LDCU.64 UR4, c[0x0][0x888] ;  /* 0x00011100ff0417ac */ /* 0x000e720008000a00 */
[----:B------:R-:W-:Y:S01]  /*4cf0*/  @P0 PLOP3.LUT P1, PT, P3, PT, PT, 0x80, 0x8 ;  /* 0x000000000008081c */ /* 0x000fe20001f2f070 */
[----:B-1----:R-:W-:Y:S04]  /*4d00*/  @UP1 UISETP.NE.U32.AND UP0, UPT, UR4, URZ, UPT ;  /* 0x000000ff0400128c */ /* 0x002fe8000bf05070 */
[----:B------:R-:W-:Y:S04]  /*4d10*/  @UP1 UISETP.NE.AND.EX UP0, UPT, UR5, URZ, UPT, UP0 ;  /* 0x000000ff0500128c */ /* 0x000fe8000bf05300 */
[----:B------:R-:W-:Y:S01]  /*4d20*/  @UP1 USEL UR4, URZ, 0xffffffff, UP0 ;  /* 0xffffffffff041887 */ /* 0x000fe20008000000 */
[----:B------:R-:W-:Y:S11]  /*4d30*/  @!P3 BRA `(.L_x_81) ;  /* 0x00000000002cb947 */ /* 0x000ff60003800000 */
[----:B------:R-:W-:Y:S01]  /*4d40*/  ISETP.NE.U32.AND P2, PT, R148, RZ, PT ;  /* 0x000000ff9400720c */ /* 0x000fe20003f45070 */
[----:B------:R-:W-:Y:S03]  /*4d50*/  IMAD.MOV.U32 R164, RZ, RZ, 0x1 ;  /* 0x00000001ffa47424 */ /* 0x000fe600078e00ff */
[----:B------:R-:W-:Y:S11]  /*4d60*/  ISETP.NE.AND.EX P2, PT, R149, RZ, PT, P2 ;  /* 0x000000ff9500720c */ /* 0x000ff60003f45320 */
[----:B------:R-:W-:Y:S02]  /*4d70*/  @!UPT UIADD3 URZ, UPT, UPT, URZ, URZ, URZ ;  /* 0x000000fffffff290 */ /* 0x000fe4000fffe0ff */
[----:B------:R-:W1:Y:S01]  /*4d80*/  @P2 LDC.64 R2, c[0x0][0x888] ;  /* 0x00022200ff022b82 */ /* 0x000e620000000a00 */
[----:B------:R-:W-:Y:S04]  /*4d90*/  @P2 IMAD R0, R150, UR36, RZ ;  /* 0x0000002496002c24 */ /* 0x000fe8000f8e02ff */
[----:B-1----:R-:W-:Y:S04]  /*4da0*/  @P2 IMAD.WIDE R2, R0, 0x4, R2 ;  /* 0x0000000400022825 */ /* 0x002fe800078e0202 */
[----:B------:R-:W-:Y:S01]  /*4db0*/  HFMA2 R0, -RZ, RZ, 0, 5.9604644775390625e-08 ;  /* 0x00000001ff007431 */ /* 0x000fe200000001ff */
[----:B-----5:R1:W5:Y:S04]  /*4dc0*/  @P2 LDG.E R81, desc[UR40][R2.64] ;  /* 0x0000002802512981 */ /* 0x020368000c1e1900 */
[----:B------:R-:W-:Y:S01]  /*4dd0*/  @!P2 PRMT R164, R0, 0x7610, R164 ;  /* 0x0000761000a4a816 */ /* 0x000fe200000000a4 */
[----:B-1----:R-:W2:Y:S06]  /*4de0*/  @!P2 LDC R81, c[0x0][0x880] ;  /* 0x00022000ff51ab82 */ /* 0x002eac0000000800 */
.L_x_81:
[----:B------:R-:W-:Y:S05]  /*4df0*/  @!P4 BRA `(.L_x_82) ;  /* 0x000000000020c947 */ /* 0x000fea0003800000 */
[----:B------:R-:W-:Y:S04]  /*4e00*/  ISETP.NE.U32.AND P2, PT, R144, RZ, PT ;  /* 0x000000ff9000720c */ /* 0x000fe80003f45070 */
[----:B------:R-:W-:Y:S11]  /*4e10*/  ISETP.NE.AND.EX P2, PT, R145, RZ, PT, P2 ;  /* 0x000000ff9100720c */ /* 0x000ff60003f45320 */
[----:B------:R-:W-:Y:S02]  /*4e20*/  @!UPT UIADD3 URZ, UPT, UPT, URZ, URZ, URZ ;  /* 0x000000fffffff290 */ /* 0x000fe4000fffe0ff */
[----:B------:R-:W1:Y:S01]  /*4e30*/  @P2 LDC.64 R2, c[0x0][0x8a8] ;  /* 0x00022a00ff022b82 */ /* 0x000e620000000a00 */
[----:B------:R-:W-:Y:S04]  /*4e40*/  @P2 IMAD R0, R146, UR36, RZ ;  /* 0x0000002492002c24 */ /* 0x000fe8000f8e02ff */
[----:B-1----:R-:W-:Y:S05]  /*4e50*/  @P2 IMAD.WIDE R2, R0, 0x4, R2 ;  /* 0x0000000400022825 */ /* 0x002fea00078e0202 */
[----:B-----5:R1:W5:Y:S02]  /*4e60*/  @P2 LDG.E R78, desc[UR40][R2.64] ;  /* 0x00000028024e2981 */ /* 0x020364000c1e1900 */
[----:B-1----:R-:W3:Y:S02]  /*4e70*/  @!P2 LDC R78, c[0x0][0x8a0] ;  /* 0x00022800ff4eab82 */ /* 0x002ee40000000800 */
.L_x_82:
[----:B--2--5:R-:W-:Y:S01]  /*4e80*/  @P0 FSETP.NEU.AND P4, PT, R81, RZ, PT ;  /* 0x000000ff5100020b */ /* 0x024fe20003f8d000 */
[----:B------:R-:W-:Y:S01]  /*4e90*/  IMAD.U32 R0, RZ, RZ, UR4 ;  /* 0x00000004ff007e24 */ /* 0x000fe2000f8e00ff */
[----:B------:R-:W-:Y:S01]  /*4ea0*/  @P0 LOP3.LUT P2, RZ, R164, 0xff, RZ, 0xc0, !PT ;  /* 0x000000ffa4ff0812 */ /* 0x000fe2000784c0ff */
[----:B------:R-:W-:Y:S01]  /*4eb0*/  BSSY B1, `(.L_x_83) ;  /* 0x000003d000017945 */ /* 0x000fe20003800000 */
[----:B------:R-:W-:Y:S01]  /*4ec0*/  @P0 SEL R3, RZ, 0xffffffff, P4 ;  /* 0xffffffffff030807 */ /* 0x000fe20002000000 */
[C---:B------:R-:W-:Y:S01]  /*4ed0*/  IMAD R64, R76.reuse, 0x40, R79 ;  /* 0x000000404c407824 */ /* 0x040fe200078e024f */
[----:B------:R-:W-:Y:S02]  /*4ee0*/  LEA R156, R76, UR43, 0x3 ;  /* 0x0000002b4c9c7c11 */ /* 0x000fe4000f8e18ff */
[----:B------:R-:W-:Y:S02]  /*4ef0*/  CS2R R86, SRZ ;  /* 0x0000000000567805 */ /* 0x000fe4000001ff00 */
[----:B------:R-:W-:Y:S02]  /*4f00*/  @P1 SEL R3, R0, R3, !P2 ;  /* 0x0000000300031207 */ /* 0x000fe40005000000 */
[----:B------:R-:W-:Y:S02]  /*4f10*/  CS2R R84, SRZ ;  /* 0x0000000000547805 */ /* 0x000fe4000001ff00 */
[----:B------:R-:W-:Y:S02]  /*4f20*/  SHF.L.U32 R5, R175, 0x1f, RZ ;  /* 0x0000001faf057819 */ /* 0x000fe400000006ff */
[----:B------:R-:W-:Y:S02]  /*4f30*/  CS2R R90, SRZ ;  /* 0x00000000005a7805 */ /* 0x000fe4000001ff00 */
[----:B------:R-:W-:Y:S02]  /*4f40*/  @P0 LOP3.LUT R3, R3, 0x1, RZ, 0xc0, !PT ;  /* 0x0000000103030812 */ /* 0x000fe400078ec0ff */
[----:B------:R-:W-:Y:S02]  /*4f50*/  CS2R R88, SRZ ;  /* 0x0000000000587805 */ /* 0x000fe4000001ff00 */
[----:B------:R-:W-:Y:S02]  /*4f60*/  PLOP3.LUT P5, PT, PT, PT, PT, 0x8, 0x80 ;  /* 0x000000000080781c */ /* 0x000fe40003fae170 */
[----:B------:R-:W-:Y:S02]  /*4f70*/  CS2R R98, SRZ ;  /* 0x0000000000627805 */ /* 0x000fe4000001ff00 */
[----:B------:R-:W-:Y:S02]  /*4f80*/  ISETP.NE.U32.OR P1, PT, R3, 0x1, !P0 ;  /* 0x000000010300780c */ /* 0x000fe40004725470 */
[----:B------:R-:W-:Y:S02]  /*4f90*/  CS2R R96, SRZ ;  /* 0x0000000000607805 */ /* 0x000fe4000001ff00 */
[----:B------:R-:W-:Y:S02]  /*4fa0*/  CS2R R94, SRZ ;  /* 0x00000000005e7805 */ /* 0x000fe4000001ff00 */
[----:B------:R-:W-:Y:S07]  /*4fb0*/  CS2R R92, SRZ ;  /* 0x00000000005c7805 */ /* 0x000fee000001ff00 */
[----:B------:R-:W-:Y:S04]  /*4fc0*/  @P1 SHF.L.U32 R2, R173, 0x1f, RZ ;  /* 0x0000001fad021819 */ /* 0x000fe800000006ff */
[----:B------:R-:W1:Y:S01]  /*4fd0*/  @P1 SYNCS.PHASECHK.TRANS64.TRYWAIT P0, [UR43+0x30], R2 ;  /* 0x00003002ff0015a7 */ /* 0x000e62000800112b */
[----:B------:R2:W4:Y:S01]  /*4fe0*/  SYNCS.PHASECHK.TRANS64.TRYWAIT P4, [R156+URZ+0x70], R5 ;  /* 0x000070059c0075a7 */ /* 0x00052200080811ff */
[----:B-1----:R-:W-:Y:S01]  /*4ff0*/  @P1 PLOP3.LUT P5, PT, P0, PT, PT, 0x8, 0x80 ;  /* 0x000000000080181c */ /* 0x002fe200007ae170 */
[----:B------:R-:W-:Y:S01]  /*5000*/  @!UPT UIADD3 URZ, UPT, UPT, URZ, URZ, URZ ;  /* 0x000000fffffff290 */ /* 0x000fe2000fffe0ff */
[----:B--2-4-:R-:W-:Y:S11]  /*5010*/  @!P1 BRA `(.L_x_84) ;  /* 0x0000000000989947 */ /* 0x014ff60003800000 */
[----:B------:R-:W-:Y:S01]  /*5020*/  ISETP.NE.U32.AND P0, PT, RZ, UR38, PT ;  /* 0x00000026ff007c0c */ /* 0x000fe2000bf05070 */
[----:B------:R-:W-:Y:S01]  /*5030*/  BSSY B0, `(.L_x_85) ;  /* 0x0000016000007945 */ /* 0x000fe20003800000 */
[----:B------:R-:W-:Y:S02]  /*5040*/  FSETP.NEU.AND P2, PT, R81, RZ, PT ;  /* 0x000000ff5100720b */ /* 0x000fe40003f4d000 */
[----:B------:R-:W-:Y:S02]  /*5050*/  CS2R R94, SRZ ;  /* 0x00000000005e7805 */ /* 0x000fe4000001ff00 */
[----:B------:R-:W-:Y:S02]  /*5060*/  ISETP.NE.AND.EX P0, PT, RZ, UR39, PT, P0 ;  /* 0x00000027ff007c0c */ /* 0x000fe4000bf05300 */
[----:B------:R-:W-:Y:S02]  /*5070*/  CS2R R92, SRZ ;  /* 0x00000000005c7805 */ /* 0x000fe4000001ff00 */
[----:B------:R-:W-:Y:S02]  /*5080*/  LOP3.LUT P1, RZ, R164, 0xff, RZ, 0xc0, !PT ;  /* 0x000000ffa4ff7812 */ /* 0x000fe4000782c0ff */
[----:B------:R-:W-:Y:S02]  /*5090*/  CS2R R98, SRZ ;  /* 0x0000000000627805 */ /* 0x000fe4000001ff00 */
[----:B------:R-:W-:Y:S02]  /*50a0*/  SEL R0, RZ, 0xffffffff, P2 ;  /* 0xffffffffff007807 */ /* 0x000fe40001000000 */
[----:B------:R-:W-:Y:S02]  /*50b0*/  CS2R R96, SRZ ;  /* 0x0000000000607805 */ /* 0x000fe4000001ff00 */
[----:B------:R-:W-:Y:S02]  /*50c0*/  SEL R3, RZ, 0xffffffff, P0 ;  /* 0xffffffffff037807 */ /* 0x000fe40000000000 */
[----:B------:R-:W-:Y:S02]  /*50d0*/  CS2R R90, SRZ ;  /* 0x00000000005a7805 */ /* 0x000fe4000001ff00 */
[----:B------:R-:W-:Y:S02]  /*50e0*/  CS2R R88, SRZ ;  /* 0x0000000000587805 */ /* 0x000fe4000001ff00 */
[----:B------:R-:W-:Y:S02]  /*50f0*/  CS2R R86, SRZ ;  /* 0x0000000000567805 */ /* 0x000fe4000001ff00 */
[----:B------:R-:W-:Y:S02]  /*5100*/  @P3 SEL R0, R3, R0, !P1 ;  /* 0x0000000003003207 */ /* 0x000fe40004800000 */
[----:B------:R-:W-:Y:S02]  /*5110*/  CS2R R84, SRZ ;  /* 0x0000000000547805 */ /* 0x000fe4000001ff00 */
[----:B------:R-:W-:Y:S04]  /*5120*/  LOP3.LUT R0, R0, 0x1, RZ, 0xc0, !PT ;  /* 0x0000000100007812 */ /* 0x000fe800078ec0ff */
[----:B------:R-:W-:Y:S01]  /*5130*/  ISETP.NE.U32.AND P0, PT, R0, 0x1, PT ;  /* 0x000000010000780c */ /* 0x000fe20003f05070 */
[----:B------:R-:W-:Y:S01]  /*5140*/  @!UPT UIADD3 URZ, UPT, UPT, URZ, URZ, URZ ;  /* 0x000000fffffff290 */ /* 0x000fe2000fffe0ff */
[----:B------:R-:W-:Y:S11]  /*5150*/  @!P5 BRA `(.L_x_86) ;  /* 0x00000000000cd947 */ /* 0x000ff60003800000 */
[----:B------:R-:W-:Y:S04]  /*5160*/  SHF.L.U32 R3, R173, 0x1f, RZ ;  /* 0x0000001fad037819 */ /* 0x000fe800000006ff */
[----:B------:R-:W1:Y:S02]  /*5170*/  SYNCS.PHASECHK.TRANS64.TRYWAIT P1, [UR43+0x30], R3 ;  /* 0x00003003ff0075a7 */ /* 0x000e64000802112b */
[----:B-1----:R-:W-:Y:S05]  /*5180*/  @!P1 BRA `(.L_x_87) ;  /* 0x0000001c00489947 */ /* 0x002fea0003800000 */
.L_x_86:
[----:B------:R-:W-:Y:S05]  /*5190*/  BSYNC B0 ;  /* 0x0000000000007941 */ /* 0x000fea0003800000 */
.L_x_85:
[----:B------:R2:W4:Y:S01]  /*51a0*/  @P0 LDS.128 R92, [R168+UR43+0x200] ;  /* 0x0002002ba85c0984 */ /* 0x0005220008000c00 */
[----:B------:R-:W-:Y:S01]  /*51b0*/  UIADD3 UR4, UPT, UPT, UR43, 0x38, URZ ;  /* 0x000000382b047890 */ /* 0x000fe2000fffe0ff */
[----:B------:R-:W-:Y:S02]  /*51c0*/  LOP3.LUT R173, R173, 0x1, RZ, 0x3c, !PT ;  /* 0x00000001adad7812 */ /* 0x000fe400078e3cff */
[----:B------:R2:W1:Y:S01]  /*51d0*/  @P0 LDS.128 R96, [R178+0x10] ;  /* 0x00001000b2600984 */ /* 0x0004620000000c00 */
[----:B------:R-:W-:Y:S03]  /*51e0*/  UPRMT UR4, UR37, 0x654, UR4 ;  /* 0x0000065425047896 */ /* 0x000fe60008000004 */
[----:B------:R2:W1:Y:S04]  /*51f0*/  @P0 LDS.128 R88, [R177+0x20] ;  /* 0x00002000b1580984 */ /* 0x0004680000000c00 */
[----:B------:R2:W1:Y:S01]  /*5200*/  @P0 LDS.128 R84, [R176+0x30] ;  /* 0x00003000b0540984 */ /* 0x0004620000000c00 */
[----:B------:R-:W-:Y:S01]  /*5210*/  @!PT LDS RZ, [RZ] ;  /* 0x00000000fffff984 */ /* 0x000fe20000000800 */
[----:B------:R-:W-:Y:S01]  /*5220*/  @!PT LDS RZ, [RZ] ;  /* 0x00000000fffff984 */ /* 0x000fe20000000800 */
[----:B------:R-:W-:Y:S01]  /*5230*/  @!PT LDS RZ, [RZ] ;  /* 0x00000000fffff984 */ /* 0x000fe20000000800 */
[----:B------:R-:W-:Y:S01]  /*5240*/  @!PT LDS RZ, [RZ] ;  /* 0x00000000fffff984 */ /* 0x000fe20000000800 */
[----:B------:R5:W-:Y:S06]  /*5250*/  MEMBAR.ALL.CTA ;  /* 0x0000000000007992 */ /* 0x000bec0000008000 */
[----:B-----5:R-:W5:Y:S02]  /*5260*/  FENCE.VIEW.ASYNC.S ;  /* 0x00000000000073c6 */ /* 0x020f640000000000 */
[----:B-----5:R-:W-:Y:S01]  /*5270*/  SYNCS.ARRIVE.TRANS64.RED.A1T0 RZ, [UR4], RZ ;  /* 0x000000ffffff79a7 */ /* 0x020fe20008100404 */
.L_x_84:
[----:B------:R-:W-:Y:S05]  /*5280*/  BSYNC B1 ;  /* 0x0000000000017941 */ /* 0x000fea0003800000 */
.L_x_83:
[----:B-1----:R-:W-:Y:S04]  /*5290*/  SHF.R.U32.HI R0, RZ, 0x15, R64 ;  /* 0x00000015ff007819 */ /* 0x002fe80000011640 */
[----:B------:R-:W-:Y:S01]  /*52a0*/  LOP3.LUT P0, RZ, R0, 0x3, R169, 0x48, !PT ;  /* 0x0000000300ff7812 */ /* 0x000fe200078048a9 */
[----:B------:R-:W-:Y:S01]  /*52b0*/  @!UPT UIADD3 URZ, UPT, UPT, URZ, URZ, URZ ;  /* 0x000000fffffff290 */ /* 0x000fe2000fffe0ff */
[----:B------:R-:W-:Y:S11]  /*52c0*/  @P4 BRA `(.L_x_88) ;  /* 0x0000000000084947 */ /* 0x000ff60003800000 */
[----:B------:R-:W1:Y:S02]  /*52d0*/  SYNCS.PHASECHK.TRANS64.TRYWAIT P1, [R156+URZ+0x70], R5 ;  /* 0x000070059c0075a7 */ /* 0x000e6400080211ff */
[----:B-1----:R-:W-:Y:S05]  /*52e0*/  @!P1 BRA `(.L_x_89) ;  /* 0x0000001c00089947 */ /* 0x002fea0003800000 */
.L_x_88:
[----:B------:R-:W-:Y:S05]  /*52f0*/  @!P0 BRA `(.L_x_90) ;  /* 0x0000000000408947 */ /* 0x000fea0003800000 */
[----:B------:R-:W1:Y:S01]  /*5300*/  LDCU.64 UR8, c[0x4][0x70] ;  /* 0x01000e00ff0877ac */ /* 0x000e620008000a00 */
[----:B------:R-:W-:Y:S01]  /*5310*/  MOV R3, 0x0 ;  /* 0x0000000000037802 */ /* 0x000fe20000000f00 */
[----:B------:R-:W-:Y:S02]  /*5320*/  HFMA2 R12, -RZ, RZ, 0, 5.9604644775390625e-08 ;  /* 0x00000001ff0c7431 */ /* 0x000fe400000001ff */
[----:B------:R-:W-:Y:S02]  /*5330*/  IMAD.MOV.U32 R8, RZ, RZ, 0x192 ;  /* 0x00000192ff087424 */ /* 0x000fe400078e00ff */
[----:B------:R-:W-:Y:S01]  /*5340*/  IMAD.MOV.U32 R13, RZ, RZ, RZ ;  /* 0x000000ffff0d7224 */ /* 0x000fe200078e00ff */
[----:B------:R-:W5:Y:S01]  /*5350*/  LDCU.64 UR6, c[0x4][0x78] ;  /* 0x01000f00ff0677ac */ /* 0x000f620008000a00 */
[----:B------:R-:W2:Y:S01]  /*5360*/  LDC.64 R2, c[0x4][R3] ;  /* 0x0100000003027b82 */ /* 0x000ea20000000a00 */
[----:B------:R-:W3:Y:S01]  /*5370*/  LDCU.64 UR4, c[0x4][0x10] ;  /* 0x01000200ff0477ac */ /* 0x000ee20008000a00 */
[----:B-1----:R-:W-:Y:S01]  /*5380*/  MOV R5, UR9 ;  /* 0x0000000900057c02 */ /* 0x002fe20008000f00 */
[----:B------:R-:W-:Y:S01]  /*5390*/  IMAD.U32 R4, RZ, RZ, UR8 ;  /* 0x00000008ff047e24 */ /* 0x000fe2000f8e00ff */
[----:B-----5:R-:W-:Y:S01]  /*53a0*/  MOV R7, UR7 ;  /* 0x0000000700077c02 */ /* 0x020fe20008000f00 */
[----:B------:R-:W-:Y:S01]  /*53b0*/  IMAD.U32 R6, RZ, RZ, UR6 ;  /* 0x00000006ff067e24 */ /* 0x000fe2000f8e00ff */
[----:B---3--:R-:W-:Y:S01]  /*53c0*/  MOV R11, UR5 ;  /* 0x00000005000b7c02 */ /* 0x008fe20008000f00 */
[----:B------:R-:W-:Y:S02]  /*53d0*/  IMAD.U32 R10, RZ, RZ, UR4 ;  /* 0x00000004ff0a7e24 */ /* 0x000fe4000f8e00ff */
[----:B------:R-:W-:Y:S07]  /*53e0*/  LEPC R20, `(.L_x_90) ;  /* 0x000000001014794e */ /* 0x000fee0000000000 */
[----:B--2-4-:R-:W-:Y:S05]  /*53f0*/  CALL.ABS.NOINC R2 ;  /* 0x0000000002007343 */ /* 0x014fea0003c00000 */
.L_x_90:
[----:B------:R-:W-:Y:S01]  /*5400*/  LOP3.LUT P0, RZ, R166, 0x60, RZ, 0xc0, !PT ;  /* 0x00000060a6ff7812 */ /* 0x000fe2000780c0ff */
[----:B------:R-:W-:Y:S05]  /*5410*/  WARPSYNC.ALL ;  /* 0x0000000000007948 */ /* 0x000fea0003800000 */
[----:B------:R-:W-:Y:S01]  /*5420*/  R2UR UR4, R64 ;  /* 0x00000000400472ca */ /* 0x000fe200000e0000 */
[----:B------:R-:W-:Y:S01]  /*5430*/  BSSY.RECONVERGENT B0, `(.L_x_91) ;  /* 0x0000121000007945 */ /* 0x000fe20003800200 */
[-C--:B----4-:R-:W-:Y:S02]  /*5440*/  F2FP.F16.E5M2.UNPACK_B R82, R92.reuse ;  /* 0x0000005cff52723e */ /* 0x090fe400020004ff */
[----:B------:R-:W-:Y:S02]  /*5450*/  F2FP.F16.E5M2.UNPACK_B R109, R92.H1 ;  /* 0x0000005cff6d723e */ /* 0x000fe400030004ff */
[-C--:B------:R-:W-:Y:S01]  /*5460*/  F2FP.F16.E5M2.UNPACK_B R107, R93.reuse ;  /* 0x0000005dff6b723e */ /* 0x080fe200020004ff */
[--C-:B------:R-:W-:Y:S01]  /*5470*/  HADD2.F32 R80, -RZ, R82.reuse.H0_H0 ;  /* 0x20000052ff507230 */ /* 0x100fe20000004100 */
[----:B------:R-:W-:Y:S01]  /*5480*/  F2FP.F16.E5M2.UNPACK_B R105, R93.H1 ;  /* 0x0000005dff69723e */ /* 0x000fe200030004ff */
[----:B------:R-:W-:Y:S01]  /*5490*/  HADD2.F32 R82, -RZ, R82.H1_H1 ;  /* 0x30000052ff527230 */ /* 0x000fe20000004100 */
[-C--:B------:R-:W-:Y:S01]  /*54a0*/  F2FP.F16.E5M2.UNPACK_B R130, R84.reuse ;  /* 0x00000054ff82723e */ /* 0x080fe200020004ff */
[--C-:B------:R-:W-:Y:S01]  /*54b0*/  HADD2.F32 R83, -RZ, R109.reuse.H0_H0 ;  /* 0x2000006dff537230 */ /* 0x100fe20000004100 */
[----:B------:R-:W-:Y:S01]  /*54c0*/  F2FP.F16.E5M2.UNPACK_B R132, R84.H1 ;  /* 0x00000054ff84723e */ /* 0x000fe200030004ff */
[----:B------:R-:W3:Y:S01]  /*54d0*/  LDTM.x64 R4, tmem[UR4] ;  /* 0x00000004000479ee */ /* 0x000ee20008340000 */
[----:B------:R-:W-:Y:S01]  /*54e0*/  NOP ;  /* 0x0000000000007918 */ /* 0x000fe20000000000 */
[----:B------:R-:W-:Y:S01]  /*54f0*/  R2UR UR5, R156 ;  /* 0x000000009c0572ca */ /* 0x000fe200000e0000 */
[--C-:B------:R-:W-:Y:S01]  /*5500*/  HADD2.F32 R129, -RZ, R130.reuse.H0_H0 ;  /* 0x20000082ff817230 */ /* 0x100fe20000004100 */
[----:B------:R-:W-:Y:S01]  /*5510*/  F2FP.F16.E5M2.UNPACK_B R93, R94 ;  /* 0x0000005eff5d723e */ /* 0x000fe200020004ff */
[----:B------:R-:W-:Y:S01]  /*5520*/  HADD2.F32 R130, -RZ, R130.H1_H1 ;  /* 0x30000082ff827230 */ /* 0x000fe20000004100 */
[-C--:B------:R-:W-:Y:S01]  /*5530*/  F2FP.F16.E5M2.UNPACK_B R134, R85.reuse ;  /* 0x00000055ff86723e */ /* 0x080fe200020004ff */
[----:B------:R-:W-:Y:S01]  /*5540*/  HADD2.F32 R84, -RZ, R109.H1_H1 ;  /* 0x3000006dff547230 */ /* 0x000fe20000004100 */
[----:B------:R-:W-:Y:S01]  /*5550*/  F2FP.F16.E5M2.UNPACK_B R136, R85.H1 ;  /* 0x00000055ff88723e */ /* 0x000fe200030004ff */
[--C-:B------:R-:W-:Y:S01]  /*5560*/  HADD2.F32 R85, -RZ, R107.reuse.H0_H0 ;  /* 0x2000006bff557230 */ /* 0x100fe20000004100 */
[-C--:B------:R-:W-:Y:S01]  /*5570*/  F2FP.F16.E5M2.UNPACK_B R138, R86.reuse ;  /* 0x00000056ff8a723e */ /* 0x080fe200020004ff */
[--C-:B------:R-:W-:Y:S01]  /*5580*/  HADD2.F32 R133, -RZ, R134.reuse.H0_H0 ;  /* 0x20000086ff857230 */ /* 0x100fe20000004100 */
[----:B------:R-:W-:Y:S01]  /*5590*/  F2FP.F16.E5M2.UNPACK_B R140, R86.H1 ;  /* 0x00000056ff8c723e */ /* 0x000fe200030004ff */
[----:B------:R-:W-:Y:S01]  /*55a0*/  HADD2.F32 R86, -RZ, R107.H1_H1 ;  /* 0x3000006bff567230 */ /* 0x000fe20000004100 */
[----:B------:R-:W-:Y:S01]  /*55b0*/  F2FP.F16.E5M2.UNPACK_B R142, R87 ;  /* 0x00000057ff8e723e */ /* 0x000fe200020004ff */
[----:B------:R-:W-:Y:S01]  /*55c0*/  UIADD3 UR5, UPT, UPT, UR5, 0x90, URZ ;  /* 0x0000009005057890 */ /* 0x000fe2000fffe0ff */
[----:B------:R-:W-:Y:S01]  /*55d0*/  HADD2.F32 R134, -RZ, R134.H1_H1 ;  /* 0x30000086ff867230 */ /* 0x000fe20000004100 */
[----:B------:R-:W-:Y:S01]  /*55e0*/  F2FP.F16.E5M2.UNPACK_B R114, R88 ;  /* 0x00000058ff72723e */ /* 0x000fe200020004ff */
[--C-:B------:R-:W-:Y:S01]  /*55f0*/  HADD2.F32 R137, -RZ, R138.reuse.H0_H0 ;  /* 0x2000008aff897230 */ /* 0x100fe20000004100 */
[----:B------:R-:W-:Y:S01]  /*5600*/  UPRMT UR5, UR37, 0x654, UR5 ;  /* 0x0000065425057896 */ /* 0x000fe20008000005 */
[----:B------:R-:W-:Y:S01]  /*5610*/  HADD2.F32 R138, -RZ, R138.H1_H1 ;  /* 0x3000008aff8a7230 */ /* 0x000fe20000004100 */
[-C--:B------:R-:W-:Y:S01]  /*5620*/  F2FP.F16.E5M2.UNPACK_B R118, R89.reuse ;  /* 0x00000059ff76723e */ /* 0x080fe200020004ff */
[--C-:B------:R-:W-:Y:S01]  /*5630*/  HADD2.F32 R113, -RZ, R114.reuse.H0_H0 ;  /* 0x20000072ff717230 */ /* 0x100fe20000004100 */
[----:B------:R-:W-:Y:S01]  /*5640*/  F2FP.F16.E5M2.UNPACK_B R120, R89.H1 ;  /* 0x00000059ff78723e */ /* 0x000fe200030004ff */
[C---:B---3--:R-:W-:Y:S01]  /*5650*/  FMUL R4, R78.reuse, R4 ;  /* 0x000000044e047220 */ /* 0x048fe20000400000 */
[C---:B------:R-:W-:Y:S01]  /*5660*/  FMUL R5, R78.reuse, R5 ;  /* 0x000000054e057220 */ /* 0x040fe20000400000 */
[C---:B------:R-:W-:Y:S01]  /*5670*/  FMUL R8, R78.reuse, R8 ;  /* 0x000000084e087220 */ /* 0x040fe20000400000 */
[C---:B------:R-:W-:Y:S01]  /*5680*/  FMUL R9, R78.reuse, R9 ;  /* 0x000000094e097220 */ /* 0x040fe20000400000 */
[----:B------:R-:W-:Y:S01]  /*5690*/  SYNCS.ARRIVE.TRANS64.RED.A1T0 RZ, [UR5], RZ ;  /* 0x000000ffffff79a7 */ /* 0x000fe20008100405 */
[C---:B------:R-:W-:Y:S01]  /*56a0*/  FFMA R4, R81.reuse, R80, R4 ;  /* 0x0000005051047223 */ /* 0x040fe20000000004 */
[C---:B------:R-:W-:Y:S01]  /*56b0*/  FFMA R5, R81.reuse, R82, R5 ;  /* 0x0000005251057223 */ /* 0x040fe20000000005 */
[----:B------:R-:W-:Y:S02]  /*56c0*/  HADD2.F32 R89, -RZ, R93.H0_H0 ;  /* 0x2000005dff597230 */ /* 0x000fe40000004100 */
[C---:B------:R-:W-:Y:S01]  /*56d0*/  FMUL R12, R78.reuse, R12 ;  /* 0x0000000c4e0c7220 */ /* 0x040fe20000400000 */
        /* <DEDUP_REMOVED lines=11> */
[----:B------:R-:W-:Y:S02]  /*5790*/  HADD2.F32 R114, -RZ, R114.H1_H1 ;  /* 0x30000072ff727230 */ /* 0x000fe40000004100 */
[C---:B------:R-:W-:Y:S01]  /*57a0*/  FMUL R32, R78.reuse, R36 ;  /* 0x000000244e207220 */ /* 0x040fe20000400000 */
[C---:B------:R-:W-:Y:S01]  /*57b0*/  FMUL R33, R78.reuse, R37 ;  /* 0x000000254e217220 */ /* 0x040fe20000400000 */
[--C-:B------:R-:W-:Y:S02]  /*57c0*/  HADD2.F32 R117, -RZ, R118.reuse.H0_H0 ;  /* 0x20000076ff757230 */ /* 0x100fe40000004100 */
[C---:B------:R-:W-:Y:S01]  /*57d0*/  FMUL R36, R78.reuse, R40 ;  /* 0x000000284e247220 */ /* 0x040fe20000400000 */
[----:B------:R-:W-:Y:S02]  /*57e0*/  HADD2.F32 R118, -RZ, R118.H1_H1 ;  /* 0x30000076ff767230 */ /* 0x000fe40000004100 */
        /* <DEDUP_REMOVED lines=8> */
[----:B------:R-:W-:Y:S01]  /*5870*/  F2FP.F16.E5M2.UNPACK_B R92, R94.H1 ;  /* 0x0000005eff5c723e */ /* 0x000fe200030004ff */
[C---:B------:R-:W-:Y:S01]  /*5880*/  FMUL R53, R78.reuse, R57 ;  /* 0x000000394e357220 */ /* 0x040fe20000400000 */
[C---:B------:R-:W-:Y:S01]  /*5890*/  FMUL R56, R78.reuse, R60 ;  /* 0x0000003c4e387220 */ /* 0x040fe20000400000 */
[----:B------:R-:W-:Y:S01]  /*58a0*/  F2FP.F16.E5M2.UNPACK_B R141, R87.H1 ;  /* 0x00000057ff8d723e */ /* 0x000fe200030004ff */
[C---:B------:R-:W-:Y:S01]  /*58b0*/  FMUL R57, R78.reuse, R61 ;  /* 0x0000003d4e397220 */ /* 0x040fe20000400000 */
[----:B------:R-:W-:Y:S02]  /*58c0*/  HADD2.F32 R80, -RZ, R142.H1_H1 ;  /* 0x3000008eff507230 */ /* 0x000fe40000004100 */
[C---:B------:R-:W-:Y:S01]  /*58d0*/  FMUL R60, R78.reuse, R64 ;  /* 0x000000404e3c7220 */ /* 0x040fe20000400000 */
[----:B------:R-:W-:Y:S01]  /*58e0*/  F2FP.F16.E5M2.UNPACK_B R116, R88.H1 ;  /* 0x00000058ff74723e */ /* 0x000fe200030004ff */
[C---:B------:R-:W-:Y:S01]  /*58f0*/  FMUL R61, R78.reuse, R65 ;  /* 0x000000414e3d7220 */ /* 0x040fe20000400000 */
[C---:B------:R-:W-:Y:S01]  /*5900*/  FMUL R6, R78.reuse, R6 ;  /* 0x000000064e067220 */ /* 0x040fe20000400000 */
[----:B------:R-:W-:Y:S01]  /*5910*/  F2FP.F16.E5M2.UNPACK_B R94, R95 ;  /* 0x0000005fff5e723e */ /* 0x000fe200020004ff */
[C---:B------:R-:W-:Y:S01]  /*5920*/  FMUL R7, R78.reuse, R7 ;  /* 0x000000074e077220 */ /* 0x040fe20000400000 */
[--C-:B------:R-:W-:Y:S02]  /*5930*/  HADD2.F32 R87, -RZ, R105.reuse.H0_H0 ;  /* 0x20000069ff577230 */ /* 0x100fe40000004100 */
[C---:B------:R-:W-:Y:S01]  /*5940*/  FFMA R6, R81.reuse, R83, R6 ;  /* 0x0000005351067223 */ /* 0x040fe20000000006 */
[----:B------:R-:W-:Y:S01]  /*5950*/  F2FP.F16.E5M2.UNPACK_B R122, R90 ;  /* 0x0000005aff7a723e */ /* 0x000fe200020004ff */
[C---:B------:R-:W-:Y:S01]  /*5960*/  FFMA R7, R81.reuse, R84, R7 ;  /* 0x0000005451077223 */ /* 0x040fe20000000007 */
[C---:B------:R-:W-:Y:S01]  /*5970*/  FFMA R8, R81.reuse, R85, R8 ;  /* 0x0000005551087223 */ /* 0x040fe20000000008 */
[----:B------:R-:W-:Y:S01]  /*5980*/  F2FP.F16.E5M2.UNPACK_B R124, R90.H1 ;  /* 0x0000005aff7c723e */ /* 0x000fe200030004ff */
[----:B------:R-:W-:Y:S02]  /*5990*/  HADD2.F32 R88, -RZ, R105.H1_H1 ;  /* 0x30000069ff587230 */ /* 0x000fe40000004100 */
[----:B------:R-:W-:Y:S01]  /*59a0*/  FFMA R9, R81, R86, R9 ;  /* 0x0000005651097223 */ /* 0x000fe20000000009 */
[----:B------:R-:W-:Y:S01]  /*59b0*/  F2FP.SATFINITE.E5M2.F32.PACK_AB_MERGE_C R156, R7, R6, RZ ;  /* 0x00000006079c723e */ /* 0x000fe200048060ff */
[----:B------:R-:W-:Y:S02]  /*59c0*/  HADD2.F32 R90, -RZ, R93.H1_H1 ;  /* 0x3000005dff5a7230 */ /* 0x000fe40000004100 */
[C---:B------:R-:W-:Y:S01]  /*59d0*/  FMUL R10, R78.reuse, R10 ;  /* 0x0000000a4e0a7220 */ /* 0x040fe20000400000 */
[--C-:B------:R-:W-:Y:S01]  /*59e0*/  HADD2.F32 R93, -RZ, R94.reuse.H0_H0 ;  /* 0x2000005eff5d7230 */ /* 0x100fe20000004100 */
[----:B------:R-:W-:Y:S01]  /*59f0*/  F2FP.SATFINITE.E5M2.F32.PACK_AB_MERGE_C R156, R5, R4, R156 ;  /* 0x00000004059c723e */ /* 0x000fe2000480609c */
[----:B------:R-:W-:Y:S02]  /*5a00*/  HADD2.F32 R94, -RZ, R94.H1_H1 ;  /* 0x3000005eff5e7230 */ /* 0x000fe40000004100 */
[C---:B------:R-:W-:Y:S01]  /*5a10*/  FFMA R10, R81.reuse, R87, R10 ;  /* 0x00000057510a7223 */ /* 0x040fe2000000000a */
[--C-:B------:R-:W-:Y:S02]  /*5a20*/  HADD2.F32 R121, -RZ, R122.reuse.H0_H0 ;  /* 0x2000007aff797230 */ /* 0x100fe40000004100 */
[C---:B------:R-:W-:Y:S01]  /*5a30*/  FMUL R11, R78.reuse, R11 ;  /* 0x0000000b4e0b7220 */ /* 0x040fe20000400000 */
[----:B------:R-:W-:Y:S01]  /*5a40*/  F2FP.F16.E5M2.UNPACK_B R126, R91 ;  /* 0x0000005bff7e723e */ /* 0x000fe200020004ff */
[----:B------:R-:W-:Y:S01]  /*5a50*/  HADD2.F32 R122, -RZ, R122.H1_H1 ;  /* 0x3000007aff7a7230 */ /* 0x000fe20000004100 */
[----:B------:R-:W-:Y:S01]  /*5a60*/  F2FP.F16.E5M2.UNPACK_B R103, R95.H1 ;  /* 0x0000005fff67723e */ /* 0x000fe200030004ff */
[C---:B------:R-:W-:Y:S01]  /*5a70*/  FFMA R11, R81.reuse, R88, R11 ;  /* 0x00000058510b7223 */ /* 0x040fe2000000000b */
[----:B------:R-:W-:Y:S01]  /*5a80*/  F2FP.F16.E5M2.UNPACK_B R128, R91.H1 ;  /* 0x0000005bff80723e */ /* 0x000fe200030004ff */
[----:B------:R-:W-:Y:S02]  /*5a90*/  HADD2.F32 R91, -RZ, R92.H0_H0 ;  /* 0x2000005cff5b7230 */ /* 0x000fe40000004100 */
[C---:B------:R-:W-:Y:S01]  /*5aa0*/  FFMA R12, R81.reuse, R89, R12 ;  /* 0x00000059510c7223 */ /* 0x040fe2000000000c */
[----:B------:R-:W-:Y:S01]  /*5ab0*/  FFMA R13, R81, R90, R13 ;  /* 0x0000005a510d7223 */ /* 0x000fe2000000000d */
[----:B------:R-:W-:Y:S01]  /*5ac0*/  F2FP.SATFINITE.E5M2.F32.PACK_AB_MERGE_C R157, R11, R10, RZ ;  /* 0x0000000a0b9d723e */ /* 0x000fe200048060ff */
[--C-:B------:R-:W-:Y:S01]  /*5ad0*/  HADD2.F32 R125, -RZ, R126.reuse.H0_H0 ;  /* 0x2000007eff7d7230 */ /* 0x100fe20000004100 */
[----:B------:R-:W-:Y:S01]  /*5ae0*/  F2FP.F16.E5M2.UNPACK_B R101, R96 ;  /* 0x00000060ff65723e */ /* 0x000fe200020004ff */
[----:B------:R-:W-:Y:S01]  /*5af0*/  HADD2.F32 R126, -RZ, R126.H1_H1 ;  /* 0x3000007eff7e7230 */ /* 0x000fe20000004100 */
[----:B------:R-:W-:Y:S01]  /*5b00*/  F2FP.SATFINITE.E5M2.F32.PACK_AB_MERGE_C R157, R9, R8, R157 ;  /* 0x00000008099d723e */ /* 0x000fe2000480609d */
[----:B------:R-:W-:Y:S02]  /*5b10*/  HADD2.F32 R83, -RZ, R142.H0_H0 ;  /* 0x2000008eff537230 */ /* 0x000fe40000004100 */
[C---:B------:R-:W-:Y:S01]  /*5b20*/  FMUL R14, R78.reuse, R14 ;  /* 0x0000000e4e0e7220 */ /* 0x040fe20000400000 */
[----:B------:R-:W-:Y:S02]  /*5b30*/  HADD2.F32 R92, -RZ, R92.H1_H1 ;  /* 0x3000005cff5c7230 */ /* 0x000fe40000004100 */
[C---:B------:R-:W-:Y:S01]  /*5b40*/  FMUL R15, R78.reuse, R15 ;  /* 0x0000000f4e0f7220 */ /* 0x040fe20000400000 */
[----:B------:R-:W-:Y:S01]  /*5b50*/  F2FP.F16.E5M2.UNPACK_B R100, R96.H1 ;  /* 0x00000060ff64723e */ /* 0x000fe200030004ff */
[--C-:B------:R-:W-:Y:S02]  /*5b60*/  HADD2.F32 R95, -RZ, R103.reuse.H0_H0 ;  /* 0x20000067ff5f7230 */ /* 0x100fe40000004100 */
[C---:B------:R-:W-:Y:S01]  /*5b70*/  FFMA R14, R81.reuse, R91, R14 ;  /* 0x0000005b510e7223 */ /* 0x040fe2000000000e */
[C---:B------:R-:W-:Y:S01]  /*5b80*/  FFMA R15, R81.reuse, R92, R15 ;  /* 0x0000005c510f7223 */ /* 0x040fe2000000000f */
[C---:B------:R-:W-:Y:S01]  /*5b90*/  FFMA R16, R81.reuse, R93, R16 ;  /* 0x0000005d51107223 */ /* 0x040fe20000000010 */
[----:B------:R-:W-:Y:S01]  /*5ba0*/  FFMA R17, R81, R94, R17 ;  /* 0x0000005e51117223 */ /* 0x000fe20000000011 */
[-C--:B------:R-:W-:Y:S01]  /*5bb0*/  F2FP.F16.E5M2.UNPACK_B R102, R97.reuse ;  /* 0x00000061ff66723e */ /* 0x080fe200020004ff */
[----:B------:R-:W-:Y:S01]  /*5bc0*/  HADD2.F32 R96, -RZ, R103.H1_H1 ;  /* 0x30000067ff607230 */ /* 0x000fe20000004100 */
[----:B------:R-:W-:Y:S01]  /*5bd0*/  F2FP.SATFINITE.E5M2.F32.PACK_AB_MERGE_C R158, R15, R14, RZ ;  /* 0x0000000e0f9e723e */ /* 0x000fe200048060ff */
[C---:B------:R-:W-:Y:S01]  /*5be0*/  FMUL R18, R78.reuse, R18 ;  /* 0x000000124e127220 */ /* 0x040fe20000400000 */
[----:B------:R-:W-:Y:S01]  /*5bf0*/  F2FP.F16.E5M2.UNPACK_B R104, R97.H1 ;  /* 0x00000061ff68723e */ /* 0x000fe200030004ff */
[--C-:B------:R-:W-:Y:S01]  /*5c00*/  HADD2.F32 R97, -RZ, R101.reuse.H0_H0 ;  /* 0x20000065ff617230 */ /* 0x100fe20000004100 */
[----:B------:R-:W-:Y:S01]  /*5c10*/  F2FP.SATFINITE.E5M2.F32.PACK_AB_MERGE_C R158, R13, R12, R158 ;  /* 0x0000000c0d9e723e */ /* 0x000fe2000480609e */
[C---:B------:R-:W-:Y:S01]  /*5c20*/  FFMA R18, R81.reuse, R95, R18 ;  /* 0x0000005f51127223 */ /* 0x040fe20000000012 */
[----:B------:R-:W-:Y:S01]  /*5c30*/  F2FP.F16.E5M2.UNPACK_B R110, R99 ;  /* 0x00000063ff6e723e */ /* 0x000fe200020004ff */
[C---:B------:R-:W-:Y:S01]  /*5c40*/  FMUL R19, R78.reuse, R19 ;  /* 0x000000134e137220 */ /* 0x040fe20000400000 */
[----:B------:R-:W-:Y:S01]  /*5c50*/  F2FP.F16.E5M2.UNPACK_B R112, R99.H1 ;  /* 0x00000063ff70723e */ /* 0x000fe200030004ff */
[----:B------:R-:W-:Y:S01]  /*5c60*/  HADD2.F32 R99, -RZ, R101.H1_H1 ;  /* 0x30000065ff637230 */ /* 0x000fe20000004100 */
[-C--:B------:R-:W-:Y:S01]  /*5c70*/  F2FP.F16.E5M2.UNPACK_B R106, R98.reuse ;  /* 0x00000062ff6a723e */ /* 0x080fe200020004ff */
[----:B------:R-:W-:Y:S01]  /*5c80*/  HADD2.F32 R101, -RZ, R102.H0_H0 ;  /* 0x20000066ff657230 */ /* 0x000fe20000004100 */
[----:B------:R-:W-:Y:S01]  /*5c90*/  F2FP.F16.E5M2.UNPACK_B R108, R98.H1 ;  /* 0x00000062ff6c723e */ /* 0x000fe200030004ff */
[----:B------:R-:W-:Y:S02]  /*5ca0*/  HADD2.F32 R98, -RZ, R100.H0_H0 ;  /* 0x20000064ff627230 */ /* 0x000fe40000004100 */
[C---:B------:R-:W-:Y:S01]  /*5cb0*/  FFMA R19, R81.reuse, R96, R19 ;  /* 0x0000006051137223 */ /* 0x040fe20000000013 */
[C---:B------:R-:W-:Y:S01]  /*5cc0*/  FFMA R0, R81.reuse, R97, R0 ;  /* 0x0000006151007223 */ /* 0x040fe20000000000 */
[----:B------:R-:W-:Y:S01]  /*5cd0*/  FFMA R2, R81, R99, R2 ;  /* 0x0000006351027223 */ /* 0x000fe20000000002 */
[----:B------:R-:W-:Y:S02]  /*5ce0*/  HADD2.F32 R102, -RZ, R102.H1_H1 ;  /* 0x30000066ff667230 */ /* 0x000fe40000004100 */
[C---:B------:R-:W-:Y:S01]  /*5cf0*/  FMUL R3, R78.reuse, R22 ;  /* 0x000000164e037220 */ /* 0x040fe20000400000 */
[----:B------:R-:W-:Y:S01]  /*5d00*/  HADD2.F32 R100, -RZ, R100.H1_H1 ;  /* 0x30000064ff647230 */ /* 0x000fe20000004100 */
[----:B------:R-:W-:Y:S01]  /*5d10*/  F2FP.SATFINITE.E5M2.F32.PACK_AB_MERGE_C R159, R19, R18, RZ ;  /* 0x00000012139f723e */ /* 0x000fe200048060ff */
[--C-:B------:R-:W-:Y:S02]  /*5d20*/  HADD2.F32 R105, -RZ, R106.reuse.H0_H0 ;  /* 0x2000006aff697230 */ /* 0x100fe40000004100 */
[----:B------:R-:W-:Y:S01]  /*5d30*/  FFMA R3, R81, R98, R3 ;  /* 0x0000006251037223 */ /* 0x000fe20000000003 */
[----:B------:R-:W-:Y:S01]  /*5d40*/  HADD2.F32 R106, -RZ, R106.H1_H1 ;  /* 0x3000006aff6a7230 */ /* 0x000fe20000004100 */
[----:B------:R-:W-:Y:S01]  /*5d50*/  F2FP.SATFINITE.E5M2.F32.PACK_AB_MERGE_C R159, R17, R16, R159 ;  /* 0x00000010119f723e */ /* 0x000fe2000480609f */
[----:B------:R-:W-:Y:S02]  /*5d60*/  HADD2.F32 R109, -RZ, R110.H0_H0 ;  /* 0x2000006eff6d7230 */ /* 0x000fe40000004100 */
[C---:B------:R-:W-:Y:S01]  /*5d70*/  FMUL R23, R78.reuse, R23 ;  /* 0x000000174e177220 */ /* 0x040fe20000400000 */
[--C-:B------:R-:W-:Y:S02]  /*5d80*/  HADD2.F32 R103, -RZ, R104.reuse.H0_H0 ;  /* 0x20000068ff677230 */ /* 0x100fe40000004100 */
[C---:B------:R-:W-:Y:S01]  /*5d90*/  FMUL R22, R78.reuse, R26 ;  /* 0x0000001a4e167220 */ /* 0x040fe20000400000 */
[----:B------:R-:W-:Y:S01]  /*5da0*/  HADD2.F32 R104, -RZ, R104.H1_H1 ;  /* 0x30000068ff687230 */ /* 0x000fe20000004100 */
[----:B------:R1:W-:Y:S01]  /*5db0*/  STS.128 [R168+UR43+0x2200], R156 ;  /* 0x0022009ca8007988 */ /* 0x0003e20008000c2b */
[C---:B------:R-:W-:Y:S01]  /*5dc0*/  FFMA R23, R81.reuse, R100, R23 ;  /* 0x0000006451177223 */ /* 0x040fe20000000017 */
[C---:B------:R-:W-:Y:S01]  /*5dd0*/  FFMA R20, R81.reuse, R101, R20 ;  /* 0x0000006551147223 */ /* 0x040fe20000000014 */
[C---:B------:R-:W-:Y:S01]  /*5de0*/  FFMA R21, R81.reuse, R102, R21 ;  /* 0x0000006651157223 */ /* 0x040fe20000000015 */
[----:B------:R-:W-:Y:S01]  /*5df0*/  FFMA R22, R81, R103, R22 ;  /* 0x0000006751167223 */ /* 0x000fe20000000016 */
[----:B------:R-:W-:Y:S01]  /*5e00*/  HADD2.F32 R110, -RZ, R110.H1_H1 ;  /* 0x3000006eff6e7230 */ /* 0x000fe20000004100 */
[----:B------:R-:W-:Y:S01]  /*5e10*/  F2FP.SATFINITE.E5M2.F32.PACK_AB_MERGE_C R161, R23, R3, RZ ;  /* 0x0000000317a1723e */ /* 0x000fe200048060ff */
[C---:B------:R-:W-:Y:S01]  /*5e20*/  FMUL R27, R78.reuse, R27 ;  /* 0x0000001b4e1b7220 */ /* 0x040fe20000400000 */
[--C-:B------:R-:W-:Y:S02]  /*5e30*/  HADD2.F32 R107, -RZ, R108.reuse.H0_H0 ;  /* 0x2000006cff6b7230 */ /* 0x100fe40000004100 */
[----:B------:R-:W-:Y:S01]  /*5e40*/  FMUL R26, R78, R30 ;  /* 0x0000001e4e1a7220 */ /* 0x000fe20000400000 */
[----:B------:R-:W-:Y:S01]  /*5e50*/  HADD2.F32 R108, -RZ, R108.H1_H1 ;  /* 0x3000006cff6c7230 */ /* 0x000fe20000004100 */
[----:B------:R-:W-:Y:S01]  /*5e60*/  F2FP.SATFINITE.E5M2.F32.PACK_AB_MERGE_C R160, R2, R0, R161 ;  /* 0x0000000002a0723e */ /* 0x000fe200048060a1 */
[C---:B------:R-:W-:Y:S01]  /*5e70*/  FFMA R27, R81.reuse, R104, R27 ;  /* 0x00000068511b7223 */ /* 0x040fe2000000001b */
[C---:B------:R-:W-:Y:S01]  /*5e80*/  FFMA R24, R81.reuse, R105, R24 ;  /* 0x0000006951187223 */ /* 0x040fe20000000018 */
[C---:B------:R-:W-:Y:S01]  /*5e90*/  FFMA R25, R81.reuse, R106, R25 ;  /* 0x0000006a51197223 */ /* 0x040fe20000000019 */
[----:B------:R-:W-:Y:S01]  /*5ea0*/  FFMA R26, R81, R107, R26 ;  /* 0x0000006b511a7223 */ /* 0x000fe2000000001a */
[C---:B------:R-:W-:Y:S01]  /*5eb0*/  FMUL R31, R78.reuse, R31 ;  /* 0x0000001f4e1f7220 */ /* 0x040fe20000400000 */
[--C-:B------:R-:W-:Y:S01]  /*5ec0*/  HADD2.F32 R111, -RZ, R112.reuse.H0_H0 ;  /* 0x20000070ff6f7230 */ /* 0x100fe20000004100 */
[----:B------:R-:W-:Y:S01]  /*5ed0*/  F2FP.SATFINITE.E5M2.F32.PACK_AB_MERGE_C R162, R27, R22, RZ ;  /* 0x000000161ba2723e */ /* 0x000fe200048060ff */
[----:B------:R-:W-:Y:S02]  /*5ee0*/  HADD2.F32 R112, -RZ, R112.H1_H1 ;  /* 0x30000070ff707230 */ /* 0x000fe40000004100 */
[C---:B------:R-:W-:Y:S01]  /*5ef0*/  FFMA R31, R81.reuse, R108, R31 ;  /* 0x0000006c511f7223 */ /* 0x040fe2000000001f */
[----:B------:R-:W-:Y:S01]  /*5f00*/  FFMA R28, R81, R109, R28 ;  /* 0x0000006d511c7223 */ /* 0x000fe2000000001c */
[----:B------:R-:W-:Y:S01]  /*5f10*/  F2FP.SATFINITE.E5M2.F32.PACK_AB_MERGE_C R161, R21, R20, R162 ;  /* 0x0000001415a1723e */ /* 0x000fe200048060a2 */
[----:B------:R-:W-:Y:S01]  /*5f20*/  FFMA R29, R81, R110, R29 ;  /* 0x0000006e511d7223 */ /* 0x000fe2000000001d */
[C---:B------:R-:W-:Y:S01]  /*5f30*/  FMUL R30, R78.reuse, R34 ;  /* 0x000000224e1e7220 */ /* 0x040fe20000400000 */
[----:B------:R-:W-:Y:S01]  /*5f40*/  F2FP.SATFINITE.E5M2.F32.PACK_AB_MERGE_C R163, R31, R26, RZ ;  /* 0x0000001a1fa3723e */ /* 0x000fe200048060ff */
[C---:B------:R-:W-:Y:S01]  /*5f50*/  FMUL R35, R78.reuse, R35 ;  /* 0x000000234e237220 */ /* 0x040fe20000400000 */
[--C-:B------:R-:W-:Y:S02]  /*5f60*/  HADD2.F32 R115, -RZ, R116.reuse.H0_H0 ;  /* 0x20000074ff737230 */ /* 0x100fe40000004100 */
[----:B------:R-:W-:Y:S01]  /*5f70*/  FFMA R30, R81, R111, R30 ;  /* 0x0000006f511e7223 */ /* 0x000fe2000000001e */
[----:B------:R-:W-:Y:S01]  /*5f80*/  F2FP.SATFINITE.E5M2.F32.PACK_AB_MERGE_C R162, R25, R24, R163 ;  /* 0x0000001819a2723e */ /* 0x000fe200048060a3 */
[C---:B------:R-:W-:Y:S01]  /*5f90*/  FFMA R35, R81.reuse, R112, R35 ;  /* 0x0000007051237223 */ /* 0x040fe20000000023 */
[C---:B------:R-:W-:Y:S01]  /*5fa0*/  FFMA R32, R81.reuse, R113, R32 ;  /* 0x0000007151207223 */ /* 0x040fe20000000020 */
[----:B------:R-:W-:Y:S01]  /*5fb0*/  FFMA R33, R81, R114, R33 ;  /* 0x0000007251217223 */ /* 0x000fe20000000021 */
[----:B------:R-:W-:Y:S02]  /*5fc0*/  HADD2.F32 R116, -RZ, R116.H1_H1 ;  /* 0x30000074ff747230 */ /* 0x000fe40000004100 */
        /* <DEDUP_REMOVED lines=9> */
[----:B------:R-:W-:Y:S01]  /*6060*/  HADD2.F32 R120, -RZ, R120.H1_H1 ;  /* 0x30000078ff787230 */ /* 0x000fe20000004100 */
[----:B------:R1:W-:Y:S01]  /*6070*/  STS.128 [R178+0x2010], R160 ;  /* 0x002010a0b2007388 */ /* 0x0003e20000000c00 */
[----:B------:R-:W-:Y:S01]  /*6080*/  F2FP.SATFINITE.E5M2.F32.PACK_AB_MERGE_C R184, R39, R34, RZ ;  /* 0x0000002227b8723e */ /* 0x000fe200048060ff */
[C---:B------:R-:W-:Y:S01]  /*6090*/  FMUL R38, R78.reuse, R42 ;  /* 0x0000002a4e267220 */ /* 0x040fe20000400000 */
[C---:B------:R-:W-:Y:S01]  /*60a0*/  FMUL R43, R78.reuse, R43 ;  /* 0x0000002b4e2b7220 */ /* 0x040fe20000400000 */
[--C-:B------:R-:W-:Y:S01]  /*60b0*/  HADD2.F32 R123, -RZ, R124.reuse.H0_H0 ;  /* 0x2000007cff7b7230 */ /* 0x100fe20000004100 */
[----:B------:R-:W-:Y:S01]  /*60c0*/  F2FP.SATFINITE.E5M2.F32.PACK_AB_MERGE_C R184, R33, R32, R184 ;  /* 0x0000002021b8723e */ /* 0x000fe200048060b8 */
[C---:B------:R-:W-:Y:S01]  /*60d0*/  FFMA R38, R81.reuse, R119, R38 ;  /* 0x0000007751267223 */ /* 0x040fe20000000026 */
        /* <DEDUP_REMOVED lines=12> */
[C---:B------:R-:W-:Y:S01]  /*61a0*/  FFMA R45, R81.reuse, R126, R45 ;  /* 0x0000007e512d7223 */ /* 0x040fe2000000002d */
[----:B------:R-:W-:Y:S02]  /*61b0*/  HADD2.F32 R128, -RZ, R128.H1_H1 ;  /* 0x30000080ff807230 */ /* 0x000fe40000004100 */
[C---:B------:R-:W-:Y:S01]  /*61c0*/  FMUL R46, R78.reuse, R50 ;  /* 0x000000324e2e7220 */ /* 0x040fe20000400000 */
[C---:B------:R-:W-:Y:S01]  /*61d0*/  FMUL R51, R78.reuse, R51 ;  /* 0x000000334e337220 */ /* 0x040fe20000400000 */
[--C-:B------:R-:W-:Y:S02]  /*61e0*/  HADD2.F32 R131, -RZ, R132.reuse.H0_H0 ;  /* 0x20000084ff837230 */ /* 0x100fe40000004100 */
[C---:B------:R-:W-:Y:S01]  /*61f0*/  FMUL R50, R78.reuse, R54 ;  /* 0x000000364e327220 */ /* 0x040fe20000400000 */
[C---:B------:R-:W-:Y:S01]  /*6200*/  FFMA R46, R81.reuse, R127, R46 ;  /* 0x0000007f512e7223 */ /* 0x040fe2000000002e */
[----:B------:R-:W-:Y:S02]  /*6210*/  HADD2.F32 R132, -RZ, R132.H1_H1 ;  /* 0x30000084ff847230 */ /* 0x000fe40000004100 */
[C---:B------:R-:W-:Y:S01]  /*6220*/  FFMA R51, R81.reuse, R128, R51 ;  /* 0x0000008051337223 */ /* 0x040fe20000000033 */
[C---:B------:R-:W-:Y:S01]  /*6230*/  FMUL R55, R78.reuse, R55 ;  /* 0x000000374e377220 */ /* 0x040fe20000400000 */
[C---:B------:R-:W-:Y:S01]  /*6240*/  FFMA R48, R81.reuse, R129, R48 ;  /* 0x0000008151307223 */ /* 0x040fe20000000030 */
[C---:B------:R-:W-:Y:S01]  /*6250*/  FFMA R49, R81.reuse, R130, R49 ;  /* 0x0000008251317223 */ /* 0x040fe20000000031 */
[--C-:B------:R-:W-:Y:S02]  /*6260*/  HADD2.F32 R135, -RZ, R136.reuse.H0_H0 ;  /* 0x20000088ff877230 */ /* 0x100fe40000004100 */
[C---:B------:R-:W-:Y:S01]  /*6270*/  FFMA R50, R81.reuse, R131, R50 ;  /* 0x0000008351327223 */ /* 0x040fe20000000032 */
[----:B------:R-:W-:Y:S02]  /*6280*/  HADD2.F32 R136, -RZ, R136.H1_H1 ;  /* 0x30000088ff887230 */ /* 0x000fe40000004100 */
[C---:B------:R-:W-:Y:S01]  /*6290*/  FMUL R54, R78.reuse, R58 ;  /* 0x0000003a4e367220 */ /* 0x040fe20000400000 */
        /* <DEDUP_REMOVED lines=16> */
[----:B------:R-:W-:Y:S01]  /*63a0*/  FFMA R63, R81, R140, R63 ;  /* 0x0000008c513f7223 */ /* 0x000fe2000000003f */
[----:B------:R-:W-:Y:S01]  /*63b0*/  FMUL R67, R78, R67 ;  /* 0x000000434e437220 */ /* 0x000fe20000400000 */
[----:B------:R-:W-:Y:S01]  /*63c0*/  F2FP.SATFINITE.E5M2.F32.PACK_AB_MERGE_C R186, R47, R42, RZ ;  /* 0x0000002a2fba723e */ /* 0x000fe200048060ff */
[----:B------:R-:W-:Y:S01]  /*63d0*/  FFMA R60, R81, R83, R60 ;  /* 0x00000053513c7223 */ /* 0x000fe2000000003c */
[----:B------:R-:W-:Y:S01]  /*63e0*/  F2FP.SATFINITE.E5M2.F32.PACK_AB_MERGE_C R187, R51, R46, RZ ;  /* 0x0000002e33bb723e */ /* 0x000fe200048060ff */
[C---:B------:R-:W-:Y:S01]  /*63f0*/  FFMA R61, R81.reuse, R80, R61 ;  /* 0x00000050513d7223 */ /* 0x040fe2000000003d */
[C---:B------:R-:W-:Y:S01]  /*6400*/  FFMA R62, R81.reuse, R85, R62 ;  /* 0x00000055513e7223 */ /* 0x040fe2000000003e */
[----:B------:R-:W-:Y:S01]  /*6410*/  FFMA R67, R81, R82, R67 ;  /* 0x0000005251437223 */ /* 0x000fe20000000043 */
[----:B------:R-:W-:Y:S02]  /*6420*/  F2FP.SATFINITE.E5M2.F32.PACK_AB_MERGE_C R186, R41, R40, R186 ;  /* 0x0000002829ba723e */ /* 0x000fe400048060ba */
[----:B------:R-:W-:Y:S02]  /*6430*/  F2FP.SATFINITE.E5M2.F32.PACK_AB_MERGE_C R187, R45, R44, R187 ;  /* 0x0000002c2dbb723e */ /* 0x000fe400048060bb */
[----:B------:R-:W-:Y:S02]  /*6440*/  F2FP.SATFINITE.E5M2.F32.PACK_AB_MERGE_C R188, R55, R50, RZ ;  /* 0x0000003237bc723e */ /* 0x000fe400048060ff */
[----:B------:R-:W-:Y:S01]  /*6450*/  F2FP.SATFINITE.E5M2.F32.PACK_AB_MERGE_C R189, R59, R54, RZ ;  /* 0x000000363bbd723e */ /* 0x000fe200048060ff */
[----:B------:R1:W-:Y:S01]  /*6460*/  STS.128 [R177+0x2020], R184 ;  /* 0x002020b8b1007388 */ /* 0x0003e20000000c00 */
[----:B------:R-:W-:Y:S02]  /*6470*/  F2FP.SATFINITE.E5M2.F32.PACK_AB_MERGE_C R190, R63, R58, RZ ;  /* 0x0000003a3fbe723e */ /* 0x000fe400048060ff */
[----:B------:R-:W-:Y:S02]  /*6480*/  F2FP.SATFINITE.E5M2.F32.PACK_AB_MERGE_C R182, R67, R62, RZ ;  /* 0x0000003e43b6723e */ /* 0x000fe400048060ff */
[----:B------:R-:W-:Y:S02]  /*6490*/  F2FP.SATFINITE.E5M2.F32.PACK_AB_MERGE_C R188, R49, R48, R188 ;  /* 0x0000003031bc723e */ /* 0x000fe400048060bc */
[----:B------:R-:W-:Y:S02]  /*64a0*/  F2FP.SATFINITE.E5M2.F32.PACK_AB_MERGE_C R189, R53, R52, R189 ;  /* 0x0000003435bd723e */ /* 0x000fe400048060bd */
[----:B------:R-:W-:Y:S02]  /*64b0*/  F2FP.SATFINITE.E5M2.F32.PACK_AB_MERGE_C R190, R57, R56, R190 ;  /* 0x0000003839be723e */ /* 0x000fe400048060be */
[----:B------:R-:W-:Y:S02]  /*64c0*/  F2FP.SATFINITE.E5M2.F32.PACK_AB_MERGE_C R191, R61, R60, R182 ;  /* 0x0000003c3dbf723e */ /* 0x000fe400048060b6 */
[----:B------:R-:W-:Y:S03]  /*64d0*/  IADD3 R76, PT, PT, R76, 0x1, RZ ;  /* 0x000000014c4c7810 */ /* 0x000fe60007ffe0ff */
[----:B------:R1:W-:Y:S01]  /*64e0*/  STS.128 [R176+0x2030], R188 ;  /* 0x002030bcb0007388 */ /* 0x0003e20000000c00 */
[----:B------:R-:W-:Y:S01]  /*64f0*/  @!PT LDS RZ, [RZ] ;  /* 0x00000000fffff984 */ /* 0x000fe20000000800 */
[----:B------:R-:W-:Y:S01]  /*6500*/  @!PT LDS RZ, [RZ] ;  /* 0x00000000fffff984 */ /* 0x000fe20000000800 */
[----:B------:R-:W-:Y:S01]  /*6510*/  @!PT LDS RZ, [RZ] ;  /* 0x00000000fffff984 */ /* 0x000fe20000000800 */
[----:B------:R-:W-:Y:S01]  /*6520*/  @!PT LDS RZ, [RZ] ;  /* 0x00000000fffff984 */ /* 0x000fe20000000800 */
[----:B------:R3:W-:Y:S07]  /*6530*/  MEMBAR.ALL.CTA ;  /* 0x0000000000007992 */ /* 0x0007ee0000008000 */
[----:B---3--:R-:W3:Y:S02]  /*6540*/  FENCE.VIEW.ASYNC.S ;  /* 0x00000000000073c6 */ /* 0x008ee40000000000 */
[----:B---3--:R-:W-:Y:S06]  /*6550*/  BAR.SYNC.DEFER_BLOCKING 0x1, 0x80 ;  /* 0x0042000000007b1d */ /* 0x008fec0000010000 */
[----:B------:R-:W-:Y:S05]  /*6560*/  @P0 BRA `(.L_x_92) ;  /* 0x0000000000340947 */ /* 0x000fea0003800000 */
[----:B------:R-:W-:Y:S01]  /*6570*/  UIADD3 UR12, UPT, UPT, UR43, 0x2200, URZ ;  /* 0x000022002b0c7890 */ /* 0x000fe2000fffe0ff */
[----:B------:R-:W-:Y:S01]  /*6580*/  R2UR UR9, R155 ;  /* 0x000000009b0972ca */ /* 0x000fe200000e0000 */
[----:B------:R-:W-:Y:S01]  /*6590*/  UIADD3 UR10, UP0, UPT, UR46, 0x680, URZ ;  /* 0x000006802e0a7890 */ /* 0x000fe2000ff1e0ff */
[----:B------:R-:W-:Y:S01]  /*65a0*/  R2UR UR8, R165 ;  /* 0x00000000a50872ca */ /* 0x000fe200000e0000 */
[----:B------:R-:W-:Y:S02]  /*65b0*/  UMOV UR7, UR36 ;  /* 0x0000002400077c82 */ /* 0x000fe40008000000 */
[----:B------:R-:W-:Y:S01]  /*65c0*/  IMAD.U32 R179, RZ, RZ, UR12 ;  /* 0x0000000cffb37e24 */ /* 0x000fe2000f8e00ff */
[----:B------:R-:W-:Y:S04]  /*65d0*/  UIADD3.X UR11, UPT, UPT, URZ, UR47, URZ, UP0, !UPT ;  /* 0x0000002fff0b7290 */ /* 0x000fe800087fe4ff */
[----:B------:R-:W-:Y:S03]  /*65e0*/  R2UR UR4, R179 ;  /* 0x00000000b30472ca */ /* 0x000fe600000e0000 */
[----:B------:R-:W-:Y:S02]  /*65f0*/  USHF.L.U32 UR5, UR9, 0x6, URZ ;  /* 0x0000000609057899 */ /* 0x000fe400080006ff */
[----:B------:R-:W-:Y:S09]  /*6600*/  USHF.L.U32 UR6, UR8, 0x7, URZ ;  /* 0x0000000708067899 */ /* 0x000ff200080006ff */
[----:B------:R3:W-:Y:S01]  /*6610*/  UTMASTG.3D [UR4], [UR10] ;  /* 0x000000040a0073b5 */ /* 0x0007e20008010000 */
[----:B------:R0:W-:Y:S01]  /*6620*/  UTMACMDFLUSH ;  /* 0x00000000000079b7 */ /* 0x0001e20000000000 */
[----:B---3--:R-:W-:Y:S04]  /*6630*/  DEPBAR.LE SB0, 0x0 ;  /* 0x000080000000791a */ /* 0x008fe80000000000 */
.L_x_92:
[----:B------:R-:W-:Y:S05]  /*6640*/  BSYNC.RECONVERGENT B0 ;  /* 0x0000000000007941 */ /* 0x000fea0003800200 */
.L_x_91:
[----:B------:R-:W-:Y:S01]  /*6650*/  BAR.SYNC.DEFER_BLOCKING 0x1, 0x80 ;  /* 0x0042000000007b1d */ /* 0x000fe20000010000 */
[----:B------:R-:W-:Y:S01]  /*6660*/  ISETP.NE.AND P2, PT, R180, RZ, PT ;  /* 0x000000ffb400720c */ /* 0x000fe20003f45270 */
[----:B------:R-:W-:Y:S01]  /*6670*/  IMAD.IADD R155, R75, 0x1, R143 ;  /* 0x000000014b9b7824 */ /* 0x000fe200078e028f */
[----:B------:R-:W-:Y:S01]  /*6680*/  ISETP.NE.AND P0, PT, R181, 0x2, PT ;  /* 0x00000002b500780c */ /* 0x000fe20003f05270 */
[----:B------:R-:W-:Y:S01]  /*6690*/  IMAD.IADD R165, R77, 0x1, R154 ;  /* 0x000000014da57824 */ /* 0x000fe200078e029a */
[----:B------:R-:W-:Y:S02]  /*66a0*/  ISETP.NE.AND P1, PT, R76, 0x4, PT ;  /* 0x000000044c00780c */ /* 0x000fe40003f25270 */
[----:B------:R-:W-:Y:S02]  /*66b0*/  SEL R3, RZ, 0x1, P0 ;  /* 0x00000001ff037807 */ /* 0x000fe40000000000 */
[----:B------:R-:W-:Y:S02]  /*66c0*/  SEL R0, RZ, 0x1, P1 ;  /* 0x00000001ff007807 */ /* 0x000fe40000800000 */
[----:B------:R-:W-:Y:S02]  /*66d0*/  LOP3.LUT R174, R174, R3, RZ, 0x3c, !PT ;  /* 0x00000003aeae7212 */ /* 0x000fe400078e3cff */
[----:B------:R-:W-:Y:S02]  /*66e0*/  LOP3.LUT R175, R175, R0, RZ, 0x3c, !PT ;  /* 0x00000000afaf7212 */ /* 0x000fe400078e3cff */
[----:B------:R-:W-:Y:S02]  /*66f0*/  @P2 R2UR UR36, R171 ;  /* 0x00000000ab2422ca */ /* 0x000fe400000e0000 */
[----:B------:R-:W-:Y:S02]  /*6700*/  SEL R181, R181, RZ, P0 ;  /* 0x000000ffb5b57207 */ /* 0x000fe40000000000 */
[----:B------:R-:W-:Y:S01]  /*6710*/  SEL R76, R76, RZ, P1 ;  /* 0x000000ff4c4c7207 */ /* 0x000fe20000800000 */
[----:B------:R-:W-:Y:S10]  /*6720*/  @P2 BRA `(.L_x_93) ;  /* 0xffffffdc00702947 */ /* 0x000ff4000383ffff */
[----:B------:R-:W-:Y:S05]  /*6730*/  EXIT ;  /* 0x000000000000794d */ /* 0x000fea0003800000 */
.L_x_19:
[----:B--2---:R2:W1:Y:S02]  /*6740*/  SYNCS.PHASECHK.TRANS64.TRYWAIT P0, [R3+URZ+0xc0], R2 ;  /* 0x0000c002030075a7 */ /* 0x00446400080011ff */
[----:B-1----:R-:W-:Y:S05]  /*6750*/  @!P0 NANOSLEEP.SYNCS 0x989680 ;  /* 0x009896800000895d */ /* 0x002fea0003900000 */
[----:B------:R-:W1:Y:S02]  /*6760*/  @!P0 SYNCS.PHASECHK.TRANS64 P0, [R3+URZ+0xc0], R2 ;  /* 0x0000c002030085a7 */ /* 0x000e6400080010ff */
[----:B-1----:R-:W-:Y:S05]  /*6770*/  @!P0 BRA `(.L_x_19) ;  /* 0xfffffffc00f08947 */ /* 0x002fea000383ffff */
[----:B------:R-:W-:Y:S05]  /*6780*/  BRA `(.L_x_94) ;  /* 0xffffffac00747947 */ /* 0x000fea000383ffff */
.L_x_22:
[----:B-1----:R-:W-:-:S07]  /*6790*/  MOV R2, UR33 ;  /* 0x0000002100027c02 */ /* 0x002fce0008000f00 */
.L_x_95:
[----:B-1----:R1:W2:Y:S02]  /*67a0*/  SYNCS.PHASECHK.TRANS64.TRYWAIT P0, [R2+URZ+0x18], R5 ;  /* 0x00001805020075a7 */ /* 0x0022a400080011ff */
[----:B--2---:R-:W-:Y:S05]  /*67b0*/  @!P0 NANOSLEEP.SYNCS 0x989680 ;  /* 0x009896800000895d */ /* 0x004fea0003900000 */
[----:B------:R-:W2:Y:S02]  /*67c0*/  @!P0 SYNCS.PHASECHK.TRANS64 P0, [R2+URZ+0x18], R5 ;  /* 0x00001805020085a7 */ /* 0x000ea400080010ff */
[----:B--2---:R-:W-:Y:S05]  /*67d0*/  @!P0 BRA `(.L_x_95) ;  /* 0xfffffffc00f08947 */ /* 0x004fea000383ffff */
[----:B------:R-:W-:Y:S05]  /*67e0*/  BRA `(.L_x_21) ;  /* 0xffffffac00c47947 */ /* 0x000fea000383ffff */
.L_x_28:
[----:B-1----:R-:W-:-:S07]  /*67f0*/  MOV R2, UR17 ;  /* 0x0000001100027c02 */ /* 0x002fce0008000f00 */
.L_x_96:
[----:B-1----:R1:W2:Y:S02]  /*6800*/  SYNCS.PHASECHK.TRANS64.TRYWAIT P0, [R2+URZ+0x18], R5 ;  /* 0x00001805020075a7 */ /* 0x0022a400080011ff */
[----:B--2---:R-:W-:Y:S05]  /*6810*/  @!P0 NANOSLEEP.SYNCS 0x989680 ;  /* 0x009896800000895d */ /* 0x004fea0003900000 */
[----:B------:R-:W2:Y:S02]  /*6820*/  @!P0 SYNCS.PHASECHK.TRANS64 P0, [R2+URZ+0x18], R5 ;  /* 0x00001805020085a7 */ /* 0x000ea400080010ff */
[----:B--2---:R-:W-:Y:S05]  /*6830*/  @!P0 BRA `(.L_x_96) ;  /* 0xfffffffc00f08947 */ /* 0x004fea000383ffff */
[----:B------:R-:W-:Y:S05]  /*6840*/  BRA `(.L_x_27) ;  /* 0xffffffb0006c7947 */ /* 0x000fea000383ffff */
.L_x_32:
[----:B-1----:R1:W2:Y:S02]  /*6850*/  SYNCS.PHASECHK.TRANS64.TRYWAIT P0, [R2+URZ+0x50], R3 ;  /* 0x00005003020075a7 */ /* 0x0022a400080011ff */
[----:B--2---:R-:W-:Y:S05]  /*6860*/  @!P0 NANOSLEEP.SYNCS 0x989680 ;  /* 0x009896800000895d */ /* 0x004fea0003900000 */
[----:B------:R-:W2:Y:S02]  /*6870*/  @!P0 SYNCS.PHASECHK.TRANS64 P0, [R2+URZ+0x50], R3 ;  /* 0x00005003020085a7 */ /* 0x000ea400080010ff */
[----:B--2---:R-:W-:Y:S05]  /*6880*/  @!P0 BRA `(.L_x_32) ;  /* 0xfffffffc00f08947 */ /* 0x004fea000383ffff */
[----:B------:R-:W-:Y:S05]  /*6890*/  BRA `(.L_x_97) ;  /* 0xffffffb000fc7947 */ /* 0x000fea000383ffff */
.L_x_36:
[----:B----4-:R-:W-:-:S07]  /*68a0*/  MOV R0, UR5 ;  /* 0x0000000500007c02 */ /* 0x010fce0008000f00 */
.L_x_98:
[----:B-1----:R1:W2:Y:S02]  /*68b0*/  SYNCS.PHASECHK.TRANS64.TRYWAIT P0, [R0+URZ], R3 ;  /* 0x00000003000075a7 */ /* 0x0022a400080011ff */
[----:B--2---:R-:W-:Y:S05]  /*68c0*/  @!P0 NANOSLEEP.SYNCS 0x989680 ;  /* 0x009896800000895d */ /* 0x004fea0003900000 */
[----:B------:R-:W2:Y:S02]  /*68d0*/  @!P0 SYNCS.PHASECHK.TRANS64 P0, [R0+URZ], R3 ;  /* 0x00000003000085a7 */ /* 0x000ea400080010ff */
[----:B--2---:R-:W-:Y:S05]  /*68e0*/  @!P0 BRA `(.L_x_98) ;  /* 0xfffffffc00f08947 */ /* 0x004fea000383ffff */
[----:B------:R-:W-:Y:S05]  /*68f0*/  BRA `(.L_x_99) ;  /* 0xffffffb8006c7947 */ /* 0x000fea000383ffff */
.L_x_37:
[----:B----4-:R-:W-:-:S07]  /*6900*/  MOV R0, UR5 ;  /* 0x0000000500007c02 */ /* 0x010fce0008000f00 */
.L_x_100:
[----:B-1----:R1:W2:Y:S02]  /*6910*/  SYNCS.PHASECHK.TRANS64.TRYWAIT P0, [R0+URZ], R3 ;  /* 0x00000003000075a7 */ /* 0x0022a400080011ff */
[----:B--2---:R-:W-:Y:S05]  /*6920*/  @!P0 NANOSLEEP.SYNCS 0x989680 ;  /* 0x009896800000895d */ /* 0x004fea0003900000 */
[----:B------:R-:W2:Y:S02]  /*6930*/  @!P0 SYNCS.PHASECHK.TRANS64 P0, [R0+URZ], R3 ;  /* 0x00000003000085a7 */ /* 0x000ea400080010ff */
[----:B--2---:R-:W-:Y:S05]  /*6940*/  @!P0 BRA `(.L_x_100) ;  /* 0xfffffffc00f08947 */ /* 0x004fea000383ffff */
[----:B------:R-:W-:Y:S05]  /*6950*/  BRA `(.L_x_101) ;  /* 0xffffffb800787947 */ /* 0x000fea000383ffff */
.L_x_40:
[----:B-1----:R1:W2:Y:S02]  /*6960*/  SYNCS.PHASECHK.TRANS64.TRYWAIT P0, [R0+URZ+0xb0], R5 ;  /* 0x0000b005000075a7 */ /* 0x0022a400080011ff */
[----:B--2---:R-:W-:Y:S05]  /*6970*/  @!P0 NANOSLEEP.SYNCS 0x989680 ;  /* 0x009896800000895d */ /* 0x004fea0003900000 */
[----:B------:R-:W2:Y:S02]  /*6980*/  @!P0 SYNCS.PHASECHK.TRANS64 P0, [R0+URZ+0xb0], R5 ;  /* 0x0000b005000085a7 */ /* 0x000ea400080010ff */
[----:B--2---:R-:W-:Y:S05]  /*6990*/  @!P0 BRA `(.L_x_40) ;  /* 0xfffffffc00f08947 */ /* 0x004fea000383ffff */
[----:B------:R-:W-:Y:S05]  /*69a0*/  BRA `(.L_x_102) ;  /* 0xffffffb800d47947 */ /* 0x000fea000383ffff */
.L_x_41:
[----:B------:R-:W-:-:S07]  /*69b0*/  MOV R0, UR5 ;  /* 0x0000000500007c02 */ /* 0x000fce0008000f00 */
.L_x_103:
[----:B-1----:R1:W2:Y:S02]  /*69c0*/  SYNCS.PHASECHK.TRANS64.TRYWAIT P0, [R0+URZ+0x60], R5 ;  /* 0x00006005000075a7 */ /* 0x0022a400080011ff */
[----:B--2---:R-:W-:Y:S05]  /*69d0*/  @!P0 NANOSLEEP.SYNCS 0x989680 ;  /* 0x009896800000895d */ /* 0x004fea0003900000 */
[----:B------:R-:W2:Y:S02]  /*69e0*/  @!P0 SYNCS.PHASECHK.TRANS64 P0, [R0+URZ+0x60], R5 ;  /* 0x00006005000085a7 */ /* 0x000ea400080010ff */
[----:B--2---:R-:W-:Y:S05]  /*69f0*/  @!P0 BRA `(.L_x_103) ;  /* 0xfffffffc00f08947 */ /* 0x004fea000383ffff */
[----:B------:R-:W-:Y:S05]  /*6a00*/  BRA `(.L_x_104) ;  /* 0xffffffb800e47947 */ /* 0x000fea000383ffff */
.L_x_42:
[----:B-1----:R1:W2:Y:S02]  /*6a10*/  SYNCS.PHASECHK.TRANS64.TRYWAIT P1, [R0+URZ+0x50], R5 ;  /* 0x00005005000075a7 */ /* 0x0022a400080211ff */
[----:B--2---:R-:W-:Y:S05]  /*6a20*/  @!P1 NANOSLEEP.SYNCS 0x989680 ;  /* 0x009896800000995d */ /* 0x004fea0003900000 */
[----:B------:R-:W2:Y:S02]  /*6a30*/  @!P1 SYNCS.PHASECHK.TRANS64 P1, [R0+URZ+0x50], R5 ;  /* 0x00005005000095a7 */ /* 0x000ea400080210ff */
[----:B--2---:R-:W-:Y:S05]  /*6a40*/  @!P1 BRA `(.L_x_42) ;  /* 0xfffffffc00f09947 */ /* 0x004fea000383ffff */
[----:B------:R-:W-:Y:S05]  /*6a50*/  BRA `(.L_x_105) ;  /* 0xffffffbc00147947 */ /* 0x000fea000383ffff */
.L_x_45:
[----:B------:R-:W-:-:S07]  /*6a60*/  MOV R0, UR5 ;  /* 0x0000000500007c02 */ /* 0x000fce0008000f00 */
.L_x_106:
[----:B-1----:R1:W2:Y:S02]  /*6a70*/  SYNCS.PHASECHK.TRANS64.TRYWAIT P0, [R0+URZ+0x60], R3 ;  /* 0x00006003000075a7 */ /* 0x0022a400080011ff */
[----:B--2---:R-:W-:Y:S05]  /*6a80*/  @!P0 NANOSLEEP.SYNCS 0x989680 ;  /* 0x009896800000895d */ /* 0x004fea0003900000 */
[----:B------:R-:W2:Y:S02]  /*6a90*/  @!P0 SYNCS.PHASECHK.TRANS64 P0, [R0+URZ+0x60], R3 ;  /* 0x00006003000085a7 */ /* 0x000ea400080010ff */
[----:B--2---:R-:W-:Y:S05]  /*6aa0*/  @!P0 BRA `(.L_x_106) ;  /* 0xfffffffc00f08947 */ /* 0x004fea000383ffff */
[----:B------:R-:W-:Y:S05]  /*6ab0*/  BRA `(.L_x_44) ;  /* 0xffffffbc00687947 */ /* 0x000fea000383ffff */
.L_x_52:
[----:B-1----:R1:W2:Y:S02]  /*6ac0*/  SYNCS.PHASECHK.TRANS64.TRYWAIT P1, [R0+URZ+0x50], R5 ;  /* 0x00005005000075a7 */ /* 0x0022a400080211ff */
[----:B--2---:R-:W-:Y:S05]  /*6ad0*/  @!P1 NANOSLEEP.SYNCS 0x989680 ;  /* 0x009896800000995d */ /* 0x004fea0003900000 */
[----:B------:R-:W2:Y:S02]  /*6ae0*/  @!P1 SYNCS.PHASECHK.TRANS64 P1, [R0+URZ+0x50], R5 ;  /* 0x00005005000095a7 */ /* 0x000ea400080210ff */
[----:B--2---:R-:W-:Y:S05]  /*6af0*/  @!P1 BRA `(.L_x_52) ;  /* 0xfffffffc00f09947 */ /* 0x004fea000383ffff */
[----:B------:R-:W-:Y:S05]  /*6b00*/  BRA `(.L_x_107) ;  /* 0xffffffc000c07947 */ /* 0x000fea000383ffff */
.L_x_53:
[----:B------:R-:W-:-:S07]  /*6b10*/  MOV R3, UR9 ;  /* 0x0000000900037c02 */ /* 0x000fce0008000f00 */
.L_x_108:
[----:B-1----:R1:W2:Y:S02]  /*6b20*/  SYNCS.PHASECHK.TRANS64.TRYWAIT P0, [R3+URZ+0x90], R0 ;  /* 0x00009000030075a7 */ /* 0x0022a400080011ff */
[----:B--2---:R-:W-:Y:S05]  /*6b30*/  @!P0 NANOSLEEP.SYNCS 0x989680 ;  /* 0x009896800000895d */ /* 0x004fea0003900000 */
[----:B------:R-:W2:Y:S02]  /*6b40*/  @!P0 SYNCS.PHASECHK.TRANS64 P0, [R3+URZ+0x90], R0 ;  /* 0x00009000030085a7 */ /* 0x000ea400080010ff */
[----:B--2---:R-:W-:Y:S05]  /*6b50*/  @!P0 BRA `(.L_x_108) ;  /* 0xfffffffc00f08947 */ /* 0x004fea000383ffff */
[----:B------:R-:W-:Y:S05]  /*6b60*/  BRA `(.L_x_109) ;  /* 0xffffffc000f47947 */ /* 0x000fea000383ffff */
.L_x_56:
[----:B------:R-:W-:Y:S07]  /*6b70*/  MOV R0, UR7 ;  /* 0x0000000700007c02 */ /* 0x000fee0008000f00 */
.L_x_110:
[----:B-1----:R1:W2:Y:S02]  /*6b80*/  SYNCS.PHASECHK.TRANS64.TRYWAIT P0, [R0+URZ], R3 ;  /* 0x00000003000075a7 */ /* 0x0022a400080011ff */
[----:B--2---:R-:W-:Y:S05]  /*6b90*/  @!P0 NANOSLEEP.SYNCS 0x989680 ;  /* 0x009896800000895d */ /* 0x004fea0003900000 */
[----:B------:R-:W2:Y:S02]  /*6ba0*/  @!P0 SYNCS.PHASECHK.TRANS64 P0, [R0+URZ], R3 ;  /* 0x00000003000085a7 */ /* 0x000ea400080010ff */
[----:B--2---:R-:W-:Y:S05]  /*6bb0*/  @!P0 BRA `(.L_x_110) ;  /* 0xfffffffc00f08947 */ /* 0x004fea000383ffff */
[----:B------:R-:W-:Y:S05]  /*6bc0*/  BRA `(.L_x_55) ;  /* 0xffffffc400147947 */ /* 0x000fea000383ffff */
.L_x_59:
[----:B------:R-:W-:-:S07]  /*6bd0*/  MOV R0, UR5 ;  /* 0x0000000500007c02 */ /* 0x000fce0008000f00 */
.L_x_111:
[----:B--2---:R2:W3:Y:S02]  /*6be0*/  SYNCS.PHASECHK.TRANS64.TRYWAIT P0, [R0+URZ], R3 ;  /* 0x00000003000075a7 */ /* 0x0044e400080011ff */
[----:B---3--:R-:W-:Y:S05]  /*6bf0*/  @!P0 NANOSLEEP.SYNCS 0x989680 ;  /* 0x009896800000895d */ /* 0x008fea0003900000 */
[----:B------:R-:W3:Y:S02]  /*6c00*/  @!P0 SYNCS.PHASECHK.TRANS64 P0, [R0+URZ], R3 ;  /* 0x00000003000085a7 */ /* 0x000ee400080010ff */
[----:B---3--:R-:W-:Y:S05]  /*6c10*/  @!P0 BRA `(.L_x_111) ;  /* 0xfffffffc00f08947 */ /* 0x008fea000383ffff */
[----:B------:R-:W-:Y:S05]  /*6c20*/  BRA `(.L_x_112) ;  /* 0xffffffc400b47947 */ /* 0x000fea000383ffff */
.L_x_60:
[----:B------:R-:W-:-:S07]  /*6c30*/  MOV R0, UR5 ;  /* 0x0000000500007c02 */ /* 0x000fce0008000f00 */
.L_x_113:
[----:B--2---:R2:W3:Y:S02]  /*6c40*/  SYNCS.PHASECHK.TRANS64.TRYWAIT P0, [R0+URZ], R3 ;  /* 0x00000003000075a7 */ /* 0x0044e400080011ff */
[----:B---3--:R-:W-:Y:S05]  /*6c50*/  @!P0 NANOSLEEP.SYNCS 0x989680 ;  /* 0x009896800000895d */ /* 0x008fea0003900000 */
[----:B------:R-:W3:Y:S02]  /*6c60*/  @!P0 SYNCS.PHASECHK.TRANS64 P0, [R0+URZ], R3 ;  /* 0x00000003000085a7 */ /* 0x000ee400080010ff */
[----:B---3--:R-:W-:Y:S05]  /*6c70*/  @!P0 BRA `(.L_x_113) ;  /* 0xfffffffc00f08947 */ /* 0x008fea000383ffff */
[----:B------:R-:W-:Y:S05]  /*6c80*/  BRA `(.L_x_114) ;  /* 0xffffffc400c07947 */ /* 0x000fea000383ffff */
.L_x_61:
[----:B------:R-:W-:-:S07]  /*6c90*/  MOV R0, UR5 ;  /* 0x0000000500007c02 */ /* 0x000fce0008000f00 */
.L_x_115:
[----:B--2---:R2:W3:Y:S02]  /*6ca0*/  SYNCS.PHASECHK.TRANS64.TRYWAIT P0, [R0+URZ], R3 ;  /* 0x00000003000075a7 */ /* 0x0044e400080011ff */
[----:B---3--:R-:W-:Y:S05]  /*6cb0*/  @!P0 NANOSLEEP.SYNCS 0x989680 ;  /* 0x009896800000895d */ /* 0x008fea0003900000 */
[----:B------:R-:W3:Y:S02]  /*6cc0*/  @!P0 SYNCS.PHASECHK.TRANS64 P0, [R0+URZ], R3 ;  /* 0x00000003000085a7 */ /* 0x000ee400080010ff */
[----:B---3--:R-:W-:Y:S05]  /*6cd0*/  @!P0 BRA `(.L_x_115) ;  /* 0xfffffffc00f08947 */ /* 0x008fea000383ffff */
[----:B------:R-:W-:Y:S05]  /*6ce0*/  BRA `(.L_x_116) ;  /* 0xffffffc400cc7947 */ /* 0x000fea000383ffff */
.L_x_62:
[----:B------:R-:W-:-:S07]  /*6cf0*/  MOV R0, UR7 ;  /* 0x0000000700007c02 */ /* 0x000fce0008000f00 */
.L_x_117:
[----:B--2---:R2:W3:Y:S02]  /*6d00*/  SYNCS.PHASECHK.TRANS64.TRYWAIT P0, [R0+URZ], R3 ;  /* 0x00000003000075a7 */ /* 0x0044e400080011ff */
[----:B---3--:R-:W-:Y:S05]  /*6d10*/  @!P0 NANOSLEEP.SYNCS 0x989680 ;  /* 0x009896800000895d */ /* 0x008fea0003900000 */
[----:B------:R-:W3:Y:S02]  /*6d20*/  @!P0 SYNCS.PHASECHK.TRANS64 P0, [R0+URZ], R3 ;  /* 0x00000003000085a7 */ /* 0x000ee400080010ff */
[----:B---3--:R-:W-:Y:S05]  /*6d30*/  @!P0 BRA `(.L_x_117) ;  /* 0xfffffffc00f08947 */ /* 0x008fea000383ffff */
[----:B------:R-:W-:Y:S05]  /*6d40*/  BRA `(.L_x_118) ;  /* 0xffffffc400d87947 */ /* 0x000fea000383ffff */
.L_x_67:
[----:B---3--:R3:W1:Y:S02]  /*6d50*/  SYNCS.PHASECHK.TRANS64.TRYWAIT P0, [R0+URZ+0x50], R3 ;  /* 0x00005003000075a7 */ /* 0x00866400080011ff */
[----:B-1----:R-:W-:Y:S05]  /*6d60*/  @!P0 NANOSLEEP.SYNCS 0x989680 ;  /* 0x009896800000895d */ /* 0x002fea0003900000 */
[----:B------:R-:W1:Y:S02]  /*6d70*/  @!P0 SYNCS.PHASECHK.TRANS64 P0, [R0+URZ+0x50], R3 ;  /* 0x00005003000085a7 */ /* 0x000e6400080010ff */
[----:B-1----:R-:W-:Y:S05]  /*6d80*/  @!P0 BRA `(.L_x_67) ;  /* 0xfffffffc00f08947 */ /* 0x002fea000383ffff */
[----:B------:R-:W-:Y:S05]  /*6d90*/  BRA `(.L_x_119) ;  /* 0xffffffc800d47947 */ /* 0x000fea000383ffff */
.L_x_70:
[----:B------:R-:W-:Y:S07]  /*6da0*/  MOV R0, UR6 ;  /* 0x0000000600007c02 */ /* 0x000fee0008000f00 */
.L_x_120:
[----:B-1----:R1:W3:Y:S02]  /*6db0*/  SYNCS.PHASECHK.TRANS64.TRYWAIT P0, [R0+URZ+0x48], R3 ;  /* 0x00004803000075a7 */ /* 0x0022e400080011ff */
[----:B---3--:R-:W-:Y:S05]  /*6dc0*/  @!P0 NANOSLEEP.SYNCS 0x989680 ;  /* 0x009896800000895d */ /* 0x008fea0003900000 */
[----:B------:R-:W3:Y:S02]  /*6dd0*/  @!P0 SYNCS.PHASECHK.TRANS64 P0, [R0+URZ+0x48], R3 ;  /* 0x00004803000085a7 */ /* 0x000ee400080010ff */
[----:B---3--:R-:W-:Y:S05]  /*6de0*/  @!P0 BRA `(.L_x_120) ;  /* 0xfffffffc00f08947 */ /* 0x008fea000383ffff */
[----:B------:R-:W-:Y:S05]  /*6df0*/  BRA `(.L_x_69) ;  /* 0xffffffcc00c07947 */ /* 0x000fea000383ffff */
.L_x_73:
[----:B------:R-:W-:Y:S07]  /*6e00*/  MOV R3, UR6 ;  /* 0x0000000600037c02 */ /* 0x000fee0008000f00 */
.L_x_121:
[----:B-1----:R1:W2:Y:S02]  /*6e10*/  SYNCS.PHASECHK.TRANS64.TRYWAIT P2, [R3+URZ+0x38], R26 ;  /* 0x0000381a030075a7 */ /* 0x0022a400080411ff */
[----:B--2---:R-:W-:Y:S05]  /*6e20*/  @!P2 NANOSLEEP.SYNCS 0x989680 ;  /* 0x009896800000a95d */ /* 0x004fea0003900000 */
[----:B------:R-:W2:Y:S02]  /*6e30*/  @!P2 SYNCS.PHASECHK.TRANS64 P2, [R3+URZ+0x38], R26 ;  /* 0x0000381a0300a5a7 */ /* 0x000ea400080410ff */
[----:B--2---:R-:W-:Y:S05]  /*6e40*/  @!P2 BRA `(.L_x_121) ;  /* 0xfffffffc00f0a947 */ /* 0x004fea000383ffff */
[----:B------:R-:W-:Y:S05]  /*6e50*/  BRA `(.L_x_122) ;  /* 0xffffffd000547947 */ /* 0x000fea000383ffff */
.L_x_76:
[----:B--2---:R2:W4:Y:S02]  /*6e60*/  SYNCS.PHASECHK.TRANS64.TRYWAIT P0, [R0+URZ+0x50], R3 ;  /* 0x00005003000075a7 */ /* 0x00452400080011ff */
[----:B----4-:R-:W-:Y:S05]  /*6e70*/  @!P0 NANOSLEEP.SYNCS 0x989680 ;  /* 0x009896800000895d */ /* 0x010fea0003900000 */
[----:B------:R-:W4:Y:S02]  /*6e80*/  @!P0 SYNCS.PHASECHK.TRANS64 P0, [R0+URZ+0x50], R3 ;  /* 0x00005003000085a7 */ /* 0x000f2400080010ff */
[----:B----4-:R-:W-:Y:S05]  /*6e90*/  @!P0 BRA `(.L_x_76) ;  /* 0xfffffffc00f08947 */ /* 0x010fea000383ffff */
[----:B------:R-:W-:Y:S05]  /*6ea0*/  BRA `(.L_x_123) ;  /* 0xffffffd400a47947 */ /* 0x000fea000383ffff */
.L_x_87:
[----:B-1----:R-:W-:Y:S04]  /*6eb0*/  MOV R0, UR43 ;  /* 0x0000002b00007c02 */ /* 0x002fe80008000f00 */
[----:B------:R1:W2:Y:S03]  /*6ec0*/  SYNCS.PHASECHK.TRANS64.TRYWAIT P1, [R0+URZ+0x30], R3 ;  /* 0x00003003000075a7 */ /* 0x0002a600080211ff */
[----:B--2---:R-:W-:Y:S05]  /*6ed0*/  @!P1 NANOSLEEP.SYNCS 0x989680 ;  /* 0x009896800000995d */ /* 0x004fea0003900000 */
[----:B------:R-:W2:Y:S02]  /*6ee0*/  @!P1 SYNCS.PHASECHK.TRANS64 P1, [R0+URZ+0x30], R3 ;  /* 0x00003003000095a7 */ /* 0x000ea400080210ff */
[----:B--2---:R-:W-:Y:S05]  /*6ef0*/  @!P1 BRA `(.L_x_87) ;  /* 0xfffffffc00ec9947 */ /* 0x004fea000383ffff */
[----:B------:R-:W-:Y:S05]  /*6f00*/  BRA `(.L_x_86) ;  /* 0xffffffe000a07947 */ /* 0x000fea000383ffff */
.L_x_89:
[----:B------:R1:W1:Y:S02]  /*6f10*/  SYNCS.PHASECHK.TRANS64.TRYWAIT P1, [R156+URZ+0x70], R5 ;  /* 0x000070059c0075a7 */ /* 0x00026400080211ff */
[----:B-1----:R-:W-:Y:S05]  /*6f20*/  @!P1 NANOSLEEP.SYNCS 0x989680 ;  /* 0x009896800000995d */ /* 0x002fea0003900000 */
[----:B------:R-:W1:Y:S02]  /*6f30*/  @!P1 SYNCS.PHASECHK.TRANS64 P1, [R156+URZ+0x70], R5 ;  /* 0x000070059c0095a7 */ /* 0x000e6400080210ff */
[----:B-1----:R-:W-:Y:S05]  /*6f40*/  @!P1 BRA `(.L_x_89) ;  /* 0xfffffffc00f09947 */ /* 0x002fea000383ffff */
[----:B------:R-:W-:Y:S05]  /*6f50*/  BRA `(.L_x_88) ;  /* 0xffffffe000e47947 */ /* 0x000fea000383ffff */
        .weak           $__internal_0_$__cuda_sm10x_tcgen05_guardrail_trap_col_being_dealloced_not_returned_by_alloc
        .type           $__internal_0_$__cuda_sm10x_tcgen05_guardrail_trap_col_being_dealloced_not_returned_by_alloc,@function
        .size           $__internal_0_$__cuda_sm10x_tcgen05_guardrail_trap_col_being_dealloced_not_returned_by_alloc,($__internal_1_$__cuda_sm10x_tcgen05_guardrail_trap_phase_invalid_during_alloc - $__internal_0_$__cuda_sm10x_tcgen05_guardrail_trap_col_being_dealloced_not_returned_by_alloc)
$__internal_0_$__cuda_sm10x_tcgen05_guardrail_trap_col_being_dealloced_not_returned_by_alloc:
[----:B------:R-:W-:Y:S05]  /*6f60*/  BPT.TRAP 0x1 ;  /* 0x000000040000795c */ /* 0x000fea0000300000 */
[----:B------:R-:W-:-:S04]  /*6f70*/  HFMA2 R3, -RZ, RZ, 0, 0 ;  /* 0x00000000ff037431 */ /* 0x000fc800000001ff */
[----:B------:R-:W-:Y:S05]  /*6f80*/  RET.REL.NODEC R2 `(_ZN7cutlass13device_kernelINS_4gemm6kernel13GemmUniversalIN4cute5tupleIJiiiiEEENS1_10collective13CollectiveMmaINS1_35MainloopSm100TmaUmmaWarpSpecializedILi3ELi2ELi4ENS5_IJNS4_1CILi1EEESB_SB_EEEEENS5_IJNSA_ILi128EEENSA_ILi64EEENSA_ILi32EEEEEENS_12float_e5m2_tENS5_IJlSB_lEEESI_SJ_NS4_8TiledMMAINS4_8MMA_AtomIJNS4_10MMA_TraitsINS4_19SM100_MMA_F8F6F4_SSEJSI_SI_fSE_SF_NS4_17integral_constantINS4_4UMMA5MajorELSQ_0EEESR_NSO_INSP_7ScaleInELSS_0EEEST_EEEEEENS4_6LayoutISC_NS5_IJNSA_ILi0EEESX_SX_EEEEENS5_IJNS4_10UnderscoreES10_S10_EEEEENS4_13SM90_TMA_LOADENS4_14ComposedLayoutINS4_7SwizzleILi1ELi4ELi3EEENS4_18smem_ptr_flag_bitsILi8EEENSW_INS5_IJNSA_ILi8EEESG_EEENS5_IJSG_SB_EEEEEEEvNS4_8identityES13_S1D_vS1E_EENS_8epilogue10collective18CollectiveEpilogueINS1G_23Sm100TmaWarpSpecializedILi1ELi1ELi64ELb0ELb0EEEJSH_NS5_IJNSW_ISE_SB_EENSW_ISF_SB_EEEEESI_SJ_SI_SJ_NS1G_6fusion15FusionCallbacksIS1K_NS1O_17LinearCombinationISI_fSI_fLNS_15FloatRoundStyleE2EEESH_S1N_JEEENS4_5SM1004TMEM4LOAD26SM100_TMEM_LOAD_32dp32b64xES13_NS14_INS15_ILi2ELi4ELi3EEES18_NSW_INS5_IJS19_SF_EEENS5_IJSF_SB_EEEEEEENS4_39AutoVectorizingCopyWithAssumedAlignmentILi128EEENS4_14SM90_TMA_STOREES22_S24_S24_EEEvvEEEEvNT_6ParamsE) ;  /* 0xffffff90021c7950 */ /* 0x000fea0003c3ffff */
        .weak           $__internal_1_$__cuda_sm10x_tcgen05_guardrail_trap_phase_invalid_during_alloc
        .type           $__internal_1_$__cuda_sm10x_tcgen05_guardrail_trap_phase_invalid_during_alloc,@function
        .size           $__internal_1_$__cuda_sm10x_tcgen05_guardrail_trap_phase_invalid_during_alloc,($__internal_2_$__cuda_sm10x_tcgen05_guardrail_trap_unallocated_columns_being_dealloced - $__internal_1_$__cuda_sm10x_tcgen05_guardrail_trap_phase_invalid_during_alloc)
$__internal_1_$__cuda_sm10x_tcgen05_guardrail_trap_phase_invalid_during_alloc:
[----:B------:R-:W-:Y:S05]  /*6f90*/  BPT.TRAP 0x1 ;  /* 0x000000040000795c */ /* 0x000fea0000300000 */
[----:B------:R-:W-:-:S04]  /*6fa0*/  MOV R3, 0x0 ;  /* 0x0000000000037802 */ /* 0x000fc80000000f00 */
[----:B------:R-:W-:Y:S05]  /*6fb0*/  RET.REL.NODEC R2 `(_ZN7cutlass13device_kernelINS_4gemm6kernel13GemmUniversalIN4cute5tupleIJiiiiEEENS1_10collective13CollectiveMmaINS1_35MainloopSm100TmaUmmaWarpSpecializedILi3ELi2ELi4ENS5_IJNS4_1CILi1EEESB_SB_EEEEENS5_IJNSA_ILi128EEENSA_ILi64EEENSA_ILi32EEEEEENS_12float_e5m2_tENS5_IJlSB_lEEESI_SJ_NS4_8TiledMMAINS4_8MMA_AtomIJNS4_10MMA_TraitsINS4_19SM100_MMA_F8F6F4_SSEJSI_SI_fSE_SF_NS4_17integral_constantINS4_4UMMA5MajorELSQ_0EEESR_NSO_INSP_7ScaleInELSS_0EEEST_EEEEEENS4_6LayoutISC_NS5_IJNSA_ILi0EEESX_SX_EEEEENS5_IJNS4_10UnderscoreES10_S10_EEEEENS4_13SM90_TMA_LOADENS4_14ComposedLayoutINS4_7SwizzleILi1ELi4ELi3EEENS4_18smem_ptr_flag_bitsILi8EEENSW_INS5_IJNSA_ILi8EEESG_EEENS5_IJSG_SB_EEEEEEEvNS4_8identityES13_S1D_vS1E_EENS_8epilogue10collective18CollectiveEpilogueINS1G_23Sm100TmaWarpSpecializedILi1ELi1ELi64ELb0ELb0EEEJSH_NS5_IJNSW_ISE_SB_EENSW_ISF_SB_EEEEESI_SJ_SI_SJ_NS1G_6fusion15FusionCallbacksIS1K_NS1O_17LinearCombinationISI_fSI_fLNS_15FloatRoundStyleE2EEESH_S1N_JEEENS4_5SM1004TMEM4LOAD26SM100_TMEM_LOAD_32dp32b64xES13_NS14_INS15_ILi2ELi4ELi3EEES18_NSW_INS5_IJS19_SF_EEENS5_IJSF_SB_EEEEEEENS4_39AutoVectorizingCopyWithAssumedAlignmentILi128EEENS4_14SM90_TMA_STOREES22_S24_S24_EEEvvEEEEvNT_6ParamsE) ;  /* 0xffffff9002107950 */ /* 0x000fea0003c3ffff */
        .weak           $__internal_2_$__cuda_sm10x_tcgen05_guardrail_trap_unallocated_columns_being_dealloced
        .type           $__internal_2_$__cuda_sm10x_tcgen05_guardrail_trap_unallocated_columns_being_dealloced,@function
        .size           $__internal_2_$__cuda_sm10x_tcgen05_guardrail_trap_unallocated_columns_being_dealloced,(.L_x_125 - $__internal_2_$__cuda_sm10x_tcgen05_guardrail_trap_unallocated_columns_being_dealloced)
$__internal_2_$__cuda_sm10x_tcgen05_guardrail_trap_unallocated_columns_being_dealloced:
[----:B------:R-:W-:Y:S05]  /*6fc0*/  BPT.TRAP 0x1 ;  /* 0x000000040000795c */ /* 0x000fea0000300000 */
[----:B------:R-:W-:-:S04]  /*6fd0*/  HFMA2 R3, -RZ, RZ, 0, 0 ;  /* 0x00000000ff037431 */ /* 0x000fc800000001ff */
[----:B------:R-:W-:Y:S05]  /*6fe0*/  RET.REL.NODEC R2 `(_ZN7cutlass13device_kernelINS_4gemm6kernel13GemmUniversalIN4cute5tupleIJiiiiEEENS1_10collective13CollectiveMmaINS1_35MainloopSm100TmaUmmaWarpSpecializedILi3ELi2ELi4ENS5_IJNS4_1CILi1EEESB_SB_EEEEENS5_IJNSA_ILi128EEENSA_ILi64EEENSA_ILi32EEEEEENS_12float_e5m2_tENS5_IJlSB_lEEESI_SJ_NS4_8TiledMMAINS4_8MMA_AtomIJNS4_10MMA_TraitsINS4_19SM100_MMA_F8F6F4_SSEJSI_SI_fSE_SF_NS4_17integral_constantINS4_4UMMA5MajorELSQ_0EEESR_NSO_INSP_7ScaleInELSS_0EEEST_EEEEEENS4_6LayoutISC_NS5_IJNSA_ILi0EEESX_SX_EEEEENS5_IJNS4_10UnderscoreES10_S10_EEEEENS4_13SM90_TMA_LOADENS4_14ComposedLayoutINS4_7SwizzleILi1ELi4ELi3EEENS4_18smem_ptr_flag_bitsILi8EEENSW_INS5_IJNSA_ILi8EEESG_EEENS5_IJSG_SB_EEEEEEEvNS4_8identityES13_S1D_vS1E_EENS_8epilogue10collective18CollectiveEpilogueINS1G_23Sm100TmaWarpSpecializedILi1ELi1ELi64ELb0ELb0EEEJSH_NS5_IJNSW_ISE_SB_EENSW_ISF_SB_EEEEESI_SJ_SI_SJ_NS1G_6fusion15FusionCallbacksIS1K_NS1O_17LinearCombinationISI_fSI_fLNS_15FloatRoundStyleE2EEESH_S1N_JEEENS4_5SM1004TMEM4LOAD26SM100_TMEM_LOAD_32dp32b64xES13_NS14_INS15_ILi2ELi4ELi3EEES18_NSW_INS5_IJS19_SF_EEENS5_IJSF_SB_EEEEEEENS4_39AutoVectorizingCopyWithAssumedAlignmentILi128EEENS4_14SM90_TMA_STOREES22_S24_S24_EEEvvEEEEvNT_6ParamsE) ;  /* 0xffffff9002047950 */ /* 0x000fea0003c3ffff */
.L_x_124:
[----:B------:R-:W-:-:S00]  /*6ff0*/  BRA `(.L_x_124) ;  /* 0xfffffffc00fc7947 */ /* 0x000fc0000383ffff */
[----:B------:R-:W-:-:S00]  /*7000*/  NOP ;  /* 0x0000000000007918 */ /* 0x000fc00000000000 */
[----:B------:R-:W-:-:S00]  /*7010*/  NOP ;  /* 0x0000000000007918 */ /* 0x000fc00000000000 */
[----:B------:R-:W-:-:S00]  /*7020*/  NOP ;  /* 0x0000000000007918 */ /* 0x000fc00000000000 */
[----:B------:R-:W-:-:S00]  /*7030*/  NOP ;  /* 0x0000000000007918 */ /* 0x000fc00000000000 */
[----:B------:R-:W-:-:S00]  /*7040*/  NOP ;  /* 0x0000000000007918 */ /* 0x000fc00000000000 */
[----:B------:R-:W-:-:S00]  /*7050*/  NOP ;  /* 0x0000000000007918 */ /* 0x000fc00000000000 */
[----:B------:R-:W-:-:S00]  /*7060*/  NOP ;  /* 0x0000000000007918 */ /* 0x000fc00000000000 */
[----:B------:R-:W-:-:S00]  /*7070*/  NOP ;  /* 0x0000000000007918 */ /* 0x000fc00000000000 */
.L_x_125:


//--------------------- .nv.global.init           --------------------------
	.section	.nv.global.init,"aw",@progbits
.nv.global.init:
	.type		$str$27,@object
	.size		$str$27,($str$28 - $str$27)
$str$27:
        /*0000*/ 	.byte	0x28, 0x61, 0x64, 0x64, 0x72, 0x65, 0x73, 0x73, 0x20, 0x26, 0x20, 0x6d, 0x61, 0x73, 0x6b, 0x29
        /*0010*/ 	.byte	0x20, 0x3d, 0x3d, 0x20, 0x30, 0x00
	.type		$str$28,@object
	.size		$str$28,($str$26 - $str$28)
$str$28:
        /*0016*/ 	.byte	0x2f, 0x74, 0x6d, 0x70, 0x2f, 0x63, 0x75, 0x74, 0x6c, 0x61, 0x73, 0x73, 0x5f, 0x73, 0x77, 0x65
        /*0026*/ 	.byte	0x65, 0x70, 0x5f, 0x73, 0x72, 0x63, 0x2f, 0x69, 0x6e, 0x63, 0x6c, 0x75, 0x64, 0x65, 0x2f, 0x63
        /*0036*/ 	.byte	0x75, 0x74, 0x65, 0x2f, 0x70, 0x6f, 0x69, 0x6e, 0x74, 0x65, 0x72, 0x5f, 0x66, 0x6c, 0x61, 0x67
        /*0046*/ 	.byte	0x67, 0x65, 0x64, 0x2e, 0x68, 0x70, 0x70, 0x00
	.type		$str$26,@object
	.size		$str$26,($str$25 - $str$26)
$str$26:
        /*004e*/ 	.byte	0x2f, 0x74, 0x6d, 0x70, 0x2f, 0x63, 0x75, 0x74, 0x6c, 0x61, 0x73, 0x73, 0x5f, 0x73, 0x77, 0x65
        /*005e*/ 	.byte	0x65, 0x70, 0x5f, 0x73, 0x72, 0x63, 0x2f, 0x69, 0x6e, 0x63, 0x6c, 0x75, 0x64, 0x65, 0x2f, 0x63
        /*006e*/ 	.byte	0x75, 0x74, 0x65, 0x2f, 0x61, 0x74, 0x6f, 0x6d, 0x2f, 0x63, 0x6f, 0x70, 0x79, 0x5f, 0x74, 0x72
        /*007e*/ 	.byte	0x61, 0x69, 0x74, 0x73, 0x5f, 0x73, 0x6d, 0x31, 0x30, 0x30, 0x2e, 0x68, 0x70, 0x70, 0x00
	.type		$str$25,@object
	.size		$str$25,(__unnamed_1 - $str$25)
$str$25:
        /*008d*/ 	.byte	0x28, 0x28, 0x75, 0x69, 0x6e, 0x74, 0x33, 0x32, 0x5f, 0x74, 0x28, 0x74, 0x68, 0x72, 0x65, 0x61
        /*009d*/ 	.byte	0x64, 0x49, 0x64, 0x78, 0x2e, 0x78, 0x29, 0x20, 0x2f, 0x20, 0x33, 0x32, 0x29, 0x20, 0x25, 0x20
        /*00ad*/ 	.byte	0x34, 0x29, 0x20, 0x3d, 0x3d, 0x20, 0x28, 0x28, 0x28, 0x74, 0x6d, 0x65, 0x6d, 0x5f, 0x61, 0x64
        /*00bd*/ 	.byte	0x64, 0x72, 0x20, 0x3e, 0x3e, 0x20, 0x31, 0x36, 0x29, 0x20, 0x2f, 0x20, 0x33, 0x32, 0x29, 0x20
        /*00cd*/ 	.byte	0x25, 0x20, 0x34, 0x29, 0x00
	.type		__unnamed_1,@object
	.size		__unnamed_1,(__unnamed_2 - __unnamed_1)
__unnamed_1:
        /*00d2*/ 	.byte	0x61, 0x75, 0x74, 0x6f, 0x20, 0x63, 0x75, 0x74, 0x65, 0x3a, 0x3a, 0x61, 0x73, 0x5f, 0x70, 0x6f
        /* <DEDUP_REMOVED lines=24> */
        /*0262*/ 	.byte	0x43, 0x3c, 0x38, 0x31, 0x39, 0x32, 0x3e, 0x3e, 0x3e, 0x3e, 0x5d, 0x00
	.type		__unnamed_2,@object
	.size		__unnamed_2,(.L_2 - __unnamed_2)
__unnamed_2:
        /* <DEDUP_REMOVED lines=42> */
        /*050e*/ 	.byte	0x3e, 0x3e, 0x3e, 0x3e, 0x5d, 0x00
.L_2:


//--------------------- .nv.shared._ZN7cutlass13device_kernelINS_4gemm6kernel13GemmUniversalIN4cute5tupleIJiiiiEEENS1_10collective13CollectiveMmaINS1_35MainloopSm100TmaUmmaWarpSpecializedILi3ELi2ELi4ENS5_IJNS4_1CILi1EEESB_SB_EEEEENS5_IJNSA_ILi128EEENSA_ILi64EEENSA_ILi32EEEEEENS_12float_e5m2_tENS5_IJlSB_lEEESI_SJ_NS4_8TiledMMAINS4_8MMA_AtomIJNS4_10MMA_TraitsINS4_19SM100_MMA_F8F6F4_SSEJSI_SI_fSE_SF_NS4_17integral_constantINS4_4UMMA5MajorELSQ_0EEESR_NSO_INSP_7ScaleInELSS_0EEEST_EEEEEENS4_6LayoutISC_NS5_IJNSA_ILi0EEESX_SX_EEEEENS5_IJNS4_10UnderscoreES10_S10_EEEEENS4_13SM90_TMA_LOADENS4_14ComposedLayoutINS4_7SwizzleILi1ELi4ELi3EEENS4_18smem_ptr_flag_bitsILi8EEENSW_INS5_IJNSA_ILi8EEESG_EEENS5_IJSG_SB_EEEEEEEvNS4_8identityES13_S1D_vS1E_EENS_8epilogue10collective18CollectiveEpilogueINS1G_23Sm100TmaWarpSpecializedILi1ELi1ELi64ELb0ELb0EEEJSH_NS5_IJNSW_ISE_SB_EENSW_ISF_SB_EEEEESI_SJ_SI_SJ_NS1G_6fusion15FusionCallbacksIS1K_NS1O_17LinearCombinationISI_fSI_fLNS_15FloatRoundStyleE2EEESH_S1N_JEEENS4_5SM1004TMEM4LOAD26SM100_TMEM_LOAD_32dp32b64xES13_NS14_INS15_ILi2ELi4ELi3EEES18_NSW_INS5_IJS19_SF_EEENS5_IJSF_SB_EEEEEEENS4_39AutoVectorizingCopyWithAssumedAlignmentILi128EEENS4_14SM90_TMA_STOREES22_S24_S24_EEEvvEEEEvNT_6ParamsE --------------------------
	.section	.nv.shared._ZN7cutlass13device_kernelINS_4gemm6kernel13GemmUniversalIN4cute5tupleIJiiiiEEENS1_10collective13CollectiveMmaINS1_35MainloopSm100TmaUmmaWarpSpecializedILi3ELi2ELi4ENS5_IJNS4_1CILi1EEESB_SB_EEEEENS5_IJNSA_ILi128EEENSA_ILi64EEENSA_ILi32EEEEEENS_12float_e5m2_tENS5_IJlSB_lEEESI_SJ_NS4_8TiledMMAINS4_8MMA_AtomIJNS4_10MMA_TraitsINS4_19SM100_MMA_F8F6F4_SSEJSI_SI_fSE_SF_NS4_17integral_constantINS4_4UMMA5MajorELSQ_0EEESR_NSO_INSP_7ScaleInELSS_0EEEST_EEEEEENS4_6LayoutISC_NS5_IJNSA_ILi0EEESX_SX_EEEEENS5_IJNS4_10UnderscoreES10_S10_EEEEENS4_13SM90_TMA_LOADENS4_14ComposedLayoutINS4_7SwizzleILi1ELi4ELi3EEENS4_18smem_ptr_flag_bitsILi8EEENSW_INS5_IJNSA_ILi8EEESG_EEENS5_IJSG_SB_EEEEEEEvNS4_8identityES13_S1D_vS1E_EENS_8epilogue10collective18CollectiveEpilogueINS1G_23Sm100TmaWarpSpecializedILi1ELi1ELi64ELb0ELb0EEEJSH_NS5_IJNSW_ISE_SB_EENSW_ISF_SB_EEEEESI_SJ_SI_SJ_NS1G_6fusion15FusionCallbacksIS1K_NS1O_17LinearCombinationISI_fSI_fLNS_15FloatRoundStyleE2EEESH_S1N_JEEENS4_5SM1004TMEM4LOAD26SM100_TMEM_LOAD_32dp32b64xES13_NS14_INS15_ILi2ELi4ELi3EEES18_NSW_INS5_IJS19_SF_EEENS5_IJSF_SB_EEEEEEENS4_39AutoVectorizingCopyWithAssumedAlignmentILi128EEENS4_14SM90_TMA_STOREES22_S24_S24_EEEvvEEEEvNT_6ParamsE,"aw",@nobits
	.sectionflags	@""
	.align	16
	.zero		1024


//--------------------- .nv.shared.reserved.0     --------------------------
	.section	.nv.shared.reserved.0,"aw",@nobits
	.weak		__nv_reservedSMEM_offset_0_alias
	.size		__nv_reservedSMEM_offset_0_alias, 0, 64
	.other		__nv_reservedSMEM_offset_0_alias,@"STO_CUDA_RESERVED_SHARED STV_DEFAULT"
__nv_reservedSMEM_offset_0_alias:
	.zero		0
.nv.shared.reserved.0:
	.zero		64
	.weak		__nv_reservedSMEM_tcgen05_partition
	.type		__nv_reservedSMEM_tcgen05_partition,@object
	.size		__nv_reservedSMEM_tcgen05_partition,(.L_0 - __nv_reservedSMEM_tcgen05_partition)
__nv_reservedSMEM_tcgen05_partition:
	.zero		32
.L_0:


//--------------------- .nv.global                --------------------------
	.section	.nv.global,"aw",@nobits
.nv.global:
	.type		_ZN39_INTERNAL_d01809e4_4_k_cu_45d50e3a_88904cute1_E,@object
	.size		_ZN39_INTERNAL_d01809e4_4_k_cu_45d50e3a_88904cute1_E,(_ZN39_INTERNAL_d01809e4_4_k_cu_45d50e3a_88904cuda3std3__45__cpo6cbeginE - _ZN39_INTERNAL_d01809e4_4_k_cu_45d50e3a_88904cute1_E)
_ZN39_INTERNAL_d01809e4_4_k_cu_45d50e3a_88904cute1_E:
	.zero		1
	.type		_ZN39_INTERNAL_d01809e4_4_k_cu_45d50e3a_88904cuda3std3__45__cpo6cbeginE,@object
	.size		_ZN39_INTERNAL_d01809e4_4_k_cu_45d50e3a_88904cuda3std3__45__cpo6cbeginE,(_ZN39_INTERNAL_d01809e4_4_k_cu_45d50e3a_88904cuda3std3__48in_placeE - _ZN39_INTERNAL_d01809e4_4_k_cu_45d50e3a_88904cuda3std3__45__cpo6cbeginE)
_ZN39_INTERNAL_d01809e4_4_k_cu_45d50e3a_88904cuda3std3__45__cpo6cbeginE:
	.zero		1
	.type		_ZN39_INTERNAL_d01809e4_4_k_cu_45d50e3a_88904cuda3std3__48in_placeE,@object
	.size		_ZN39_INTERNAL_d01809e4_4_k_cu_45d50e3a_88904cuda3std3__48in_placeE,(_ZN39_INTERNAL_d01809e4_4_k_cu_45d50e3a_88904cuda3std6ranges3__45__cpo9iter_moveE - _ZN39_INTERNAL_d01809e4_4_k_cu_45d50e3a_88904cuda3std3__48in_placeE)
_ZN39_INTERNAL_d01809e4_4_k_cu_45d50e3a_88904cuda3std3__48in_placeE:
	.zero		1
	.type		_ZN39_INTERNAL_d01809e4_4_k_cu_45d50e3a_88904cuda3std6ranges3__45__cpo9iter_moveE,@object
	.size		_ZN39_INTERNAL_d01809e4_4_k_cu_45d50e3a_88904cuda3std6ranges3__45__cpo9iter_moveE,(_ZN39_INTERNAL_d01809e4_4_k_cu_45d50e3a_88904cuda3std3__45__cpo5beginE - _ZN39_INTERNAL_d01809e4_4_k_cu_45d50e3a_88904cuda3std6ranges3__45__cpo9iter_moveE)
_ZN39_INTERNAL_d01809e4_4_k_cu_45d50e3a_88904cuda3std6ranges3__45__cpo9iter_moveE:
	.zero		1
	.type		_ZN39_INTERNAL_d01809e4_4_k_cu_45d50e3a_88904cuda3std3__45__cpo5beginE,@object
	.size		_ZN39_INTERNAL_d01809e4_4_k_cu_45d50e3a_88904cuda3std3__45__cpo5beginE,(_ZN39_INTERNAL_d01809e4_4_k_cu_45d50e3a_88904cuda3std3__441_GLOBAL__N__d01809e4_4_k_cu_45d50e3a_88906ignoreE - _ZN39_INTERNAL_d01809e4_4_k_cu_45d50e3a_88904cuda3std3__45__cpo5beginE)
_ZN39_INTERNAL_d01809e4_4_k_cu_45d50e3a_88904cuda3std3__45__cpo5beginE:
	.zero		1
	.type		_ZN39_INTERNAL_d01809e4_4_k_cu_45d50e3a_88904cuda3std3__441_GLOBAL__N__d01809e4_4_k_cu_45d50e3a_88906ignoreE,@object
	.size		_ZN39_INTERNAL_d01809e4_4_k_cu_45d50e3a_88904cuda3std3__441_GLOBAL__N__d01809e4_4_k_cu_45d50e3a_88906ignoreE,(_ZN39_INTERNAL_d01809e4_4_k_cu_45d50e3a_88904cute7productE - _ZN39_INTERNAL_d01809e4_4_k_cu_45d50e3a_88904cuda3std3__441_GLOBAL__N__d01809e4_4_k_cu_45d50e3a_88906ignoreE)
_ZN39_INTERNAL_d01809e4_4_k_cu_45d50e3a_88904cuda3std3__441_GLOBAL__N__d01809e4_4_k_cu_45d50e3a_88906ignoreE:
	.zero		1
	.type		_ZN39_INTERNAL_d01809e4_4_k_cu_45d50e3a_88904cute7productE,@object
	.size		_ZN39_INTERNAL_d01809e4_4_k_cu_45d50e3a_88904cute7productE,(_ZN39_INTERNAL_d01809e4_4_k_cu_45d50e3a_88904cuda3std3__45__cpo3endE - _ZN39_INTERNAL_d01809e4_4_k_cu_45d50e3a_88904cute7productE)
_ZN39_INTERNAL_d01809e4_4_k_cu_45d50e3a_88904cute7productE:
	.zero		1
	.type		_ZN39_INTERNAL_d01809e4_4_k_cu_45d50e3a_88904cuda3std3__45__cpo3endE,@object
	.size		_ZN39_INTERNAL_d01809e4_4_k_cu_45d50e3a_88904cuda3std3__45__cpo3endE,(_ZN39_INTERNAL_d01809e4_4_k_cu_45d50e3a_88904cuda3std3__419piecewise_constructE - _ZN39_INTERNAL_d01809e4_4_k_cu_45d50e3a_88904cuda3std3__45__cpo3endE)
_ZN39_INTERNAL_d01809e4_4_k_cu_45d50e3a_88904cuda3std3__45__cpo3endE:
	.zero		1
	.type		_ZN39_INTERNAL_d01809e4_4_k_cu_45d50e3a_88904cuda3std3__419piecewise_constructE,@object
	.size		_ZN39_INTERNAL_d01809e4_4_k_cu_45d50e3a_88904cuda3std3__419piecewise_constructE,(_ZN39_INTERNAL_d01809e4_4_k_cu_45d50e3a_88904cuda3std3__45__cpo4cendE - _ZN39_INTERNAL_d01809e4_4_k_cu_45d50e3a_88904cuda3std3__419piecewise_constructE)
_ZN39_INTERNAL_d01809e4_4_k_cu_45d50e3a_88904cuda3std3__419piecewise_constructE:
	.zero		1
	.type		_ZN39_INTERNAL_d01809e4_4_k_cu_45d50e3a_88904cuda3std3__45__cpo4cendE,@object
	.size		_ZN39_INTERNAL_d01809e4_4_k_cu_45d50e3a_88904cuda3std3__45__cpo4cendE,(_ZN39_INTERNAL_d01809e4_4_k_cu_45d50e3a_88904cuda3std6ranges3__45__cpo4swapE - _ZN39_INTERNAL_d01809e4_4_k_cu_45d50e3a_88904cuda3std3__45__cpo4cendE)
_ZN39_INTERNAL_d01809e4_4_k_cu_45d50e3a_88904cuda3std3__45__cpo4cendE:
	.zero		1
	.type		_ZN39_INTERNAL_d01809e4_4_k_cu_45d50e3a_88904cuda3std6ranges3__45__cpo4swapE,@object
	.size		_ZN39_INTERNAL_d01809e4_4_k_cu_45d50e3a_88904cuda3std6ranges3__45__cpo4swapE,(.L_10 - _ZN39_INTERNAL_d01809e4_4_k_cu_45d50e3a_88904cuda3std6ranges3__45__cpo4swapE)
_ZN39_INTERNAL_d01809e4_4_k_cu_45d50e3a_88904cuda3std6ranges3__45__cpo4swapE:
	.zero		1
.L_10:


//--------------------- .nv.constant0._ZN7cutlass13device_kernelINS_4gemm6kernel13GemmUniversalIN4cute5tupleIJiiiiEEENS1_10collective13CollectiveMmaINS1_35MainloopSm100TmaUmmaWarpSpecializedILi3ELi2ELi4ENS5_IJNS4_1CILi1EEESB_SB_EEEEENS5_IJNSA_ILi128EEENSA_ILi64EEENSA_ILi32EEEEEENS_12float_e5m2_tENS5_IJlSB_lEEESI_SJ_NS4_8TiledMMAINS4_8MMA_AtomIJNS4_10MMA_TraitsINS4_19SM100_MMA_F8F6F4_SSEJSI_SI_fSE_SF_NS4_17integral_constantINS4_4UMMA5MajorELSQ_0EEESR_NSO_INSP_7ScaleInELSS_0EEEST_EEEEEENS4_6LayoutISC_NS5_IJNSA_ILi0EEESX_SX_EEEEENS5_IJNS4_10UnderscoreES10_S10_EEEEENS4_13SM90_TMA_LOADENS4_14ComposedLayoutINS4_7SwizzleILi1ELi4ELi3EEENS4_18smem_ptr_flag_bitsILi8EEENSW_INS5_IJNSA_ILi8EEESG_EEENS5_IJSG_SB_EEEEEEEvNS4_8identityES13_S1D_vS1E_EENS_8epilogue10collective18CollectiveEpilogueINS1G_23Sm100TmaWarpSpecializedILi1ELi1ELi64ELb0ELb0EEEJSH_NS5_IJNSW_ISE_SB_EENSW_ISF_SB_EEEEESI_SJ_SI_SJ_NS1G_6fusion15FusionCallbacksIS1K_NS1O_17LinearCombinationISI_fSI_fLNS_15FloatRoundStyleE2EEESH_S1N_JEEENS4_5SM1004TMEM4LOAD26SM100_TMEM_LOAD_32dp32b64xES13_NS14_INS15_ILi2ELi4ELi3EEES18_NSW_INS5_IJS19_SF_EEENS5_IJSF_SB_EEEEEEENS4_39AutoVectorizingCopyWithAssumedAlignmentILi128EEENS4_14SM90_TMA_STOREES22_S24_S24_EEEvvEEEEvNT_6ParamsE --------------------------
	.section	.nv.constant0._ZN7cutlass13device_kernelINS_4gemm6kernel13GemmUniversalIN4cute5tupleIJiiiiEEENS1_10collective13CollectiveMmaINS1_35MainloopSm100TmaUmmaWarpSpecializedILi3ELi2ELi4ENS5_IJNS4_1CILi1EEESB_SB_EEEEENS5_IJNSA_ILi128EEENSA_ILi64EEENSA_ILi32EEEEEENS_12float_e5m2_tENS5_IJlSB_lEEESI_SJ_NS4_8TiledMMAINS4_8MMA_AtomIJNS4_10MMA_TraitsINS4_19SM100_MMA_F8F6F4_SSEJSI_SI_fSE_SF_NS4_17integral_constantINS4_4UMMA5MajorELSQ_0EEESR_NSO_INSP_7ScaleInELSS_0EEEST_EEEEEENS4_6LayoutISC_NS5_IJNSA_ILi0EEESX_SX_EEEEENS5_IJNS4_10UnderscoreES10_S10_EEEEENS4_13SM90_TMA_LOADENS4_14ComposedLayoutINS4_7SwizzleILi1ELi4ELi3EEENS4_18smem_ptr_flag_bitsILi8EEENSW_INS5_IJNSA_ILi8EEESG_EEENS5_IJSG_SB_EEEEEEEvNS4_8identityES13_S1D_vS1E_EENS_8epilogue10collective18CollectiveEpilogueINS1G_23Sm100TmaWarpSpecializedILi1ELi1ELi64ELb0ELb0EEEJSH_NS5_IJNSW_ISE_SB_EENSW_ISF_SB_EEEEESI_SJ_SI_SJ_NS1G_6fusion15FusionCallbacksIS1K_NS1O_17LinearCombinationISI_fSI_fLNS_15FloatRoundStyleE2EEESH_S1N_JEEENS4_5SM1004TMEM4LOAD26SM100_TMEM_LOAD_32dp32b64xES13_NS14_INS15_ILi2ELi4ELi3EEES18_NSW_INS5_IJS19_SF_EEENS5_IJSF_SB_EEEEEEENS4_39AutoVectorizingCopyWithAssumedAlignmentILi128EEENS4_14SM90_TMA_STOREES22_S24_S24_EEEvvEEEEvNT_6ParamsE,"a",@progbits
	.sectionflags	@""
	.align	4
.nv.constant0._ZN7cutlass13device_kernelINS_4gemm6kernel13GemmUniversalIN4cute5tupleIJiiiiEEENS1_10collective13CollectiveMmaINS1_35MainloopSm100TmaUmmaWarpSpecializedILi3ELi2ELi4ENS5_IJNS4_1CILi1EEESB_SB_EEEEENS5_IJNSA_ILi128EEENSA_ILi64EEENSA_ILi32EEEEEENS_12float_e5m2_tENS5_IJlSB_lEEESI_SJ_NS4_8TiledMMAINS4_8MMA_AtomIJNS4_10MMA_TraitsINS4_19SM100_MMA_F8F6F4_SSEJSI_SI_fSE_SF_NS4_17integral_constantINS4_4UMMA5MajorELSQ_0EEESR_NSO_INSP_7ScaleInELSS_0EEEST_EEEEEENS4_6LayoutISC_NS5_IJNSA_ILi0EEESX_SX_EEEEENS5_IJNS4_10UnderscoreES10_S10_EEEEENS4_13SM90_TMA_LOADENS4_14ComposedLayoutINS4_7SwizzleILi1ELi4ELi3EEENS4_18smem_ptr_flag_bitsILi8EEENSW_INS5_IJNSA_ILi8EEESG_EEENS5_IJSG_SB_EEEEEEEvNS4_8identityES13_S1D_vS1E_EENS_8epilogue10collective18CollectiveEpilogueINS1G_23Sm100TmaWarpSpecializedILi1ELi1ELi64ELb0ELb0EEEJSH_NS5_IJNSW_ISE_SB_EENSW_ISF_SB_EEEEESI_SJ_SI_SJ_NS1G_6fusion15FusionCallbacksIS1K_NS1O_17LinearCombinationISI_fSI_fLNS_15FloatRoundStyleE2EEESH_S1N_JEEENS4_5SM1004TMEM4LOAD26SM100_TMEM_LOAD_32dp32b64xES13_NS14_INS15_ILi2ELi4ELi3EEES18_NSW_INS5_IJS19_SF_EEENS5_IJSF_SB_EEEEEEENS4_39AutoVectorizingCopyWithAssumedAlignmentILi128EEENS4_14SM90_TMA_STOREES22_S24_S24_EEEvvEEEEvNT_6ParamsE:
	.zero		2944


//--------------------- SYMBOLS --------------------------

	.type		.nv.reservedSmem.offset0,@object
	.size		.nv.reservedSmem.offset0,0x4
	.type		.nv.reservedSmem.cap,@object
	.size		.nv.reservedSmem.cap,0x4
	.type		__assertfail,@function
